//
// Generated by NVIDIA NVVM Compiler
//
// Compiler Build ID: CL-36424714
// Cuda compilation tools, release 13.0, V13.0.88
// Based on NVVM 20.0.0
//

.version 9.0
.target sm_100
.address_size 64

	// .globl	_Z11sgemm_naiveiiifPKfS0_fPf
// _ZZ12sgemm_sharediiifPKfS0_fPfE2As has been demoted
// _ZZ12sgemm_sharediiifPKfS0_fPfE2Bs has been demoted

.visible .entry _Z11sgemm_naiveiiifPKfS0_fPf(
	.param .u32 _Z11sgemm_naiveiiifPKfS0_fPf_param_0,
	.param .u32 _Z11sgemm_naiveiiifPKfS0_fPf_param_1,
	.param .u32 _Z11sgemm_naiveiiifPKfS0_fPf_param_2,
	.param .f32 _Z11sgemm_naiveiiifPKfS0_fPf_param_3,
	.param .u64 .ptr .align 1 _Z11sgemm_naiveiiifPKfS0_fPf_param_4,
	.param .u64 .ptr .align 1 _Z11sgemm_naiveiiifPKfS0_fPf_param_5,
	.param .f32 _Z11sgemm_naiveiiifPKfS0_fPf_param_6,
	.param .u64 .ptr .align 1 _Z11sgemm_naiveiiifPKfS0_fPf_param_7
)
{
	.reg .pred 	%p<13>;
	.reg .b32 	%r<46>;
	.reg .b32 	%f<73>;
	.reg .b64 	%rd<40>;

	ld.param.u32 	%r22, [_Z11sgemm_naiveiiifPKfS0_fPf_param_0];
	ld.param.u32 	%r23, [_Z11sgemm_naiveiiifPKfS0_fPf_param_1];
	ld.param.u32 	%r21, [_Z11sgemm_naiveiiifPKfS0_fPf_param_2];
	ld.param.f32 	%f13, [_Z11sgemm_naiveiiifPKfS0_fPf_param_3];
	ld.param.u64 	%rd5, [_Z11sgemm_naiveiiifPKfS0_fPf_param_4];
	ld.param.u64 	%rd6, [_Z11sgemm_naiveiiifPKfS0_fPf_param_5];
	ld.param.f32 	%f14, [_Z11sgemm_naiveiiifPKfS0_fPf_param_6];
	ld.param.u64 	%rd4, [_Z11sgemm_naiveiiifPKfS0_fPf_param_7];
	cvta.to.global.u64 	%rd1, %rd6;
	cvta.to.global.u64 	%rd2, %rd5;
	mov.u32 	%r24, %ctaid.x;
	mov.u32 	%r25, %ntid.x;
	mov.u32 	%r26, %tid.x;
	mad.lo.s32 	%r1, %r24, %r25, %r26;
	mov.u32 	%r27, %ctaid.y;
	mov.u32 	%r28, %ntid.y;
	mov.u32 	%r29, %tid.y;
	mad.lo.s32 	%r30, %r27, %r28, %r29;
	setp.ge.s32 	%p1, %r1, %r22;
	setp.ge.s32 	%p2, %r30, %r23;
	or.pred  	%p3, %p1, %p2;
	@%p3 bra 	$L__BB0_14;
	setp.lt.s32 	%p4, %r21, 1;
	mov.f32 	%f72, 0f00000000;
	@%p4 bra 	$L__BB0_13;
	mul.lo.s32 	%r3, %r21, %r1;
	and.b32  	%r4, %r21, 7;
	setp.lt.u32 	%p5, %r21, 8;
	mov.f32 	%f72, 0f00000000;
	mov.b32 	%r44, 0;
	@%p5 bra 	$L__BB0_5;
	and.b32  	%r44, %r21, 2147483640;
	neg.s32 	%r42, %r44;
	shl.b32 	%r7, %r23, 3;
	add.s64 	%rd3, %rd2, 16;
	mov.f32 	%f72, 0f00000000;
	mul.wide.s32 	%rd11, %r23, 4;
	mov.u32 	%r40, %r3;
	mov.u32 	%r41, %r30;
$L__BB0_4:
	.pragma "nounroll";
	mul.wide.s32 	%rd7, %r40, 4;
	add.s64 	%rd8, %rd3, %rd7;
	ld.global.f32 	%f19, [%rd8+-16];
	mul.wide.s32 	%rd9, %r41, 4;
	add.s64 	%rd10, %rd1, %rd9;
	ld.global.f32 	%f20, [%rd10];
	fma.rn.f32 	%f21, %f19, %f20, %f72;
	ld.global.f32 	%f22, [%rd8+-12];
	add.s64 	%rd12, %rd10, %rd11;
	ld.global.f32 	%f23, [%rd12];
	fma.rn.f32 	%f24, %f22, %f23, %f21;
	ld.global.f32 	%f25, [%rd8+-8];
	add.s64 	%rd13, %rd12, %rd11;
	ld.global.f32 	%f26, [%rd13];
	fma.rn.f32 	%f27, %f25, %f26, %f24;
	ld.global.f32 	%f28, [%rd8+-4];
	add.s64 	%rd14, %rd13, %rd11;
	ld.global.f32 	%f29, [%rd14];
	fma.rn.f32 	%f30, %f28, %f29, %f27;
	ld.global.f32 	%f31, [%rd8];
	add.s64 	%rd15, %rd14, %rd11;
	ld.global.f32 	%f32, [%rd15];
	fma.rn.f32 	%f33, %f31, %f32, %f30;
	ld.global.f32 	%f34, [%rd8+4];
	add.s64 	%rd16, %rd15, %rd11;
	ld.global.f32 	%f35, [%rd16];
	fma.rn.f32 	%f36, %f34, %f35, %f33;
	ld.global.f32 	%f37, [%rd8+8];
	add.s64 	%rd17, %rd16, %rd11;
	ld.global.f32 	%f38, [%rd17];
	fma.rn.f32 	%f39, %f37, %f38, %f36;
	ld.global.f32 	%f40, [%rd8+12];
	add.s64 	%rd18, %rd17, %rd11;
	ld.global.f32 	%f41, [%rd18];
	fma.rn.f32 	%f72, %f40, %f41, %f39;
	add.s32 	%r42, %r42, 8;
	add.s32 	%r41, %r41, %r7;
	add.s32 	%r40, %r40, 8;
	setp.ne.s32 	%p6, %r42, 0;
	@%p6 bra 	$L__BB0_4;
$L__BB0_5:
	setp.eq.s32 	%p7, %r4, 0;
	@%p7 bra 	$L__BB0_13;
	and.b32  	%r15, %r21, 3;
	setp.lt.u32 	%p8, %r4, 4;
	@%p8 bra 	$L__BB0_8;
	add.s32 	%r32, %r44, %r3;
	mul.wide.s32 	%rd19, %r32, 4;
	add.s64 	%rd20, %rd2, %rd19;
	ld.global.f32 	%f43, [%rd20];
	mad.lo.s32 	%r33, %r44, %r23, %r30;
	mul.wide.s32 	%rd21, %r33, 4;
	add.s64 	%rd22, %rd1, %rd21;
	ld.global.f32 	%f44, [%rd22];
	fma.rn.f32 	%f45, %f43, %f44, %f72;
	ld.global.f32 	%f46, [%rd20+4];
	mul.wide.s32 	%rd23, %r23, 4;
	add.s64 	%rd24, %rd22, %rd23;
	ld.global.f32 	%f47, [%rd24];
	fma.rn.f32 	%f48, %f46, %f47, %f45;
	ld.global.f32 	%f49, [%rd20+8];
	add.s64 	%rd25, %rd24, %rd23;
	ld.global.f32 	%f50, [%rd25];
	fma.rn.f32 	%f51, %f49, %f50, %f48;
	ld.global.f32 	%f52, [%rd20+12];
	add.s64 	%rd26, %rd25, %rd23;
	ld.global.f32 	%f53, [%rd26];
	fma.rn.f32 	%f72, %f52, %f53, %f51;
	add.s32 	%r44, %r44, 4;
$L__BB0_8:
	setp.eq.s32 	%p9, %r15, 0;
	@%p9 bra 	$L__BB0_13;
	setp.eq.s32 	%p10, %r15, 1;
	@%p10 bra 	$L__BB0_11;
	add.s32 	%r34, %r44, %r3;
	mul.wide.s32 	%rd27, %r34, 4;
	add.s64 	%rd28, %rd2, %rd27;
	ld.global.f32 	%f55, [%rd28];
	mad.lo.s32 	%r35, %r44, %r23, %r30;
	mul.wide.s32 	%rd29, %r35, 4;
	add.s64 	%rd30, %rd1, %rd29;
	ld.global.f32 	%f56, [%rd30];
	fma.rn.f32 	%f57, %f55, %f56, %f72;
	ld.global.f32 	%f58, [%rd28+4];
	mul.wide.s32 	%rd31, %r23, 4;
	add.s64 	%rd32, %rd30, %rd31;
	ld.global.f32 	%f59, [%rd32];
	fma.rn.f32 	%f72, %f58, %f59, %f57;
	add.s32 	%r44, %r44, 2;
$L__BB0_11:
	and.b32  	%r36, %r21, 1;
	setp.eq.b32 	%p11, %r36, 1;
	not.pred 	%p12, %p11;
	@%p12 bra 	$L__BB0_13;
	add.s32 	%r37, %r44, %r3;
	mul.wide.s32 	%rd33, %r37, 4;
	add.s64 	%rd34, %rd2, %rd33;
	ld.global.f32 	%f60, [%rd34];
	mad.lo.s32 	%r38, %r44, %r23, %r30;
	mul.wide.s32 	%rd35, %r38, 4;
	add.s64 	%rd36, %rd1, %rd35;
	ld.global.f32 	%f61, [%rd36];
	fma.rn.f32 	%f72, %f60, %f61, %f72;
$L__BB0_13:
	mad.lo.s32 	%r39, %r23, %r1, %r30;
	cvta.to.global.u64 	%rd37, %rd4;
	mul.wide.s32 	%rd38, %r39, 4;
	add.s64 	%rd39, %rd37, %rd38;
	ld.global.f32 	%f62, [%rd39];
	mul.f32 	%f63, %f14, %f62;
	fma.rn.f32 	%f64, %f13, %f72, %f63;
	st.global.f32 	[%rd39], %f64;
$L__BB0_14:
	ret;

}
	// .globl	_Z14sgemm_coalesceiiifPKfS0_fPf
.visible .entry _Z14sgemm_coalesceiiifPKfS0_fPf(
	.param .u32 _Z14sgemm_coalesceiiifPKfS0_fPf_param_0,
	.param .u32 _Z14sgemm_coalesceiiifPKfS0_fPf_param_1,
	.param .u32 _Z14sgemm_coalesceiiifPKfS0_fPf_param_2,
	.param .f32 _Z14sgemm_coalesceiiifPKfS0_fPf_param_3,
	.param .u64 .ptr .align 1 _Z14sgemm_coalesceiiifPKfS0_fPf_param_4,
	.param .u64 .ptr .align 1 _Z14sgemm_coalesceiiifPKfS0_fPf_param_5,
	.param .f32 _Z14sgemm_coalesceiiifPKfS0_fPf_param_6,
	.param .u64 .ptr .align 1 _Z14sgemm_coalesceiiifPKfS0_fPf_param_7
)
{
	.reg .pred 	%p<13>;
	.reg .b32 	%r<41>;
	.reg .b32 	%f<73>;
	.reg .b64 	%rd<53>;

	ld.param.u32 	%r20, [_Z14sgemm_coalesceiiifPKfS0_fPf_param_0];
	ld.param.u32 	%r18, [_Z14sgemm_coalesceiiifPKfS0_fPf_param_1];
	ld.param.u32 	%r19, [_Z14sgemm_coalesceiiifPKfS0_fPf_param_2];
	ld.param.f32 	%f13, [_Z14sgemm_coalesceiiifPKfS0_fPf_param_3];
	ld.param.u64 	%rd7, [_Z14sgemm_coalesceiiifPKfS0_fPf_param_4];
	ld.param.u64 	%rd8, [_Z14sgemm_coalesceiiifPKfS0_fPf_param_5];
	ld.param.f32 	%f14, [_Z14sgemm_coalesceiiifPKfS0_fPf_param_6];
	ld.param.u64 	%rd6, [_Z14sgemm_coalesceiiifPKfS0_fPf_param_7];
	cvta.to.global.u64 	%rd1, %rd8;
	cvta.to.global.u64 	%rd2, %rd7;
	mov.u32 	%r21, %ctaid.x;
	mov.u32 	%r22, %ntid.x;
	mov.u32 	%r23, %tid.x;
	mad.lo.s32 	%r1, %r21, %r22, %r23;
	mov.u32 	%r24, %ctaid.y;
	mov.u32 	%r25, %ntid.y;
	mov.u32 	%r26, %tid.y;
	mad.lo.s32 	%r2, %r24, %r25, %r26;
	setp.ge.s32 	%p1, %r2, %r20;
	setp.ge.s32 	%p2, %r1, %r18;
	or.pred  	%p3, %p1, %p2;
	@%p3 bra 	$L__BB1_14;
	setp.lt.s32 	%p4, %r19, 1;
	mov.f32 	%f72, 0f00000000;
	@%p4 bra 	$L__BB1_13;
	mul.lo.s32 	%r3, %r19, %r2;
	and.b32  	%r4, %r19, 7;
	setp.lt.u32 	%p5, %r19, 8;
	mov.f32 	%f72, 0f00000000;
	mov.b32 	%r39, 0;
	@%p5 bra 	$L__BB1_5;
	and.b32  	%r39, %r19, 2147483640;
	neg.s32 	%r37, %r39;
	shl.b32 	%r7, %r18, 3;
	mul.wide.u32 	%rd9, %r3, 4;
	add.s64 	%rd10, %rd9, %rd2;
	add.s64 	%rd52, %rd10, 16;
	mov.f32 	%f72, 0f00000000;
	mul.wide.s32 	%rd13, %r18, 4;
	mov.u32 	%r36, %r1;
$L__BB1_4:
	.pragma "nounroll";
	ld.global.f32 	%f19, [%rd52+-16];
	mul.wide.s32 	%rd11, %r36, 4;
	add.s64 	%rd12, %rd1, %rd11;
	ld.global.f32 	%f20, [%rd12];
	fma.rn.f32 	%f21, %f19, %f20, %f72;
	ld.global.f32 	%f22, [%rd52+-12];
	add.s64 	%rd14, %rd12, %rd13;
	ld.global.f32 	%f23, [%rd14];
	fma.rn.f32 	%f24, %f22, %f23, %f21;
	ld.global.f32 	%f25, [%rd52+-8];
	add.s64 	%rd15, %rd14, %rd13;
	ld.global.f32 	%f26, [%rd15];
	fma.rn.f32 	%f27, %f25, %f26, %f24;
	ld.global.f32 	%f28, [%rd52+-4];
	add.s64 	%rd16, %rd15, %rd13;
	ld.global.f32 	%f29, [%rd16];
	fma.rn.f32 	%f30, %f28, %f29, %f27;
	ld.global.f32 	%f31, [%rd52];
	add.s64 	%rd17, %rd16, %rd13;
	ld.global.f32 	%f32, [%rd17];
	fma.rn.f32 	%f33, %f31, %f32, %f30;
	ld.global.f32 	%f34, [%rd52+4];
	add.s64 	%rd18, %rd17, %rd13;
	ld.global.f32 	%f35, [%rd18];
	fma.rn.f32 	%f36, %f34, %f35, %f33;
	ld.global.f32 	%f37, [%rd52+8];
	add.s64 	%rd19, %rd18, %rd13;
	ld.global.f32 	%f38, [%rd19];
	fma.rn.f32 	%f39, %f37, %f38, %f36;
	ld.global.f32 	%f40, [%rd52+12];
	add.s64 	%rd20, %rd19, %rd13;
	ld.global.f32 	%f41, [%rd20];
	fma.rn.f32 	%f72, %f40, %f41, %f39;
	add.s32 	%r37, %r37, 8;
	add.s32 	%r36, %r36, %r7;
	add.s64 	%rd52, %rd52, 32;
	setp.ne.s32 	%p6, %r37, 0;
	@%p6 bra 	$L__BB1_4;
$L__BB1_5:
	setp.eq.s32 	%p7, %r4, 0;
	@%p7 bra 	$L__BB1_13;
	and.b32  	%r13, %r19, 3;
	setp.lt.u32 	%p8, %r4, 4;
	@%p8 bra 	$L__BB1_8;
	add.s32 	%r28, %r39, %r3;
	mul.wide.u32 	%rd21, %r28, 4;
	add.s64 	%rd22, %rd2, %rd21;
	ld.global.f32 	%f43, [%rd22];
	mad.lo.s32 	%r29, %r39, %r18, %r1;
	mul.wide.s32 	%rd23, %r29, 4;
	add.s64 	%rd24, %rd1, %rd23;
	ld.global.f32 	%f44, [%rd24];
	fma.rn.f32 	%f45, %f43, %f44, %f72;
	cvt.u64.u32 	%rd25, %r3;
	cvt.u64.u32 	%rd26, %r39;
	add.s64 	%rd27, %rd26, %rd25;
	shl.b64 	%rd28, %rd27, 2;
	add.s64 	%rd29, %rd2, %rd28;
	ld.global.f32 	%f46, [%rd29+4];
	mul.wide.s32 	%rd30, %r18, 4;
	add.s64 	%rd31, %rd24, %rd30;
	ld.global.f32 	%f47, [%rd31];
	fma.rn.f32 	%f48, %f46, %f47, %f45;
	ld.global.f32 	%f49, [%rd29+8];
	add.s64 	%rd32, %rd31, %rd30;
	ld.global.f32 	%f50, [%rd32];
	fma.rn.f32 	%f51, %f49, %f50, %f48;
	ld.global.f32 	%f52, [%rd29+12];
	add.s64 	%rd33, %rd32, %rd30;
	ld.global.f32 	%f53, [%rd33];
	fma.rn.f32 	%f72, %f52, %f53, %f51;
	add.s32 	%r39, %r39, 4;
$L__BB1_8:
	setp.eq.s32 	%p9, %r13, 0;
	@%p9 bra 	$L__BB1_13;
	setp.eq.s32 	%p10, %r13, 1;
	@%p10 bra 	$L__BB1_11;
	add.s32 	%r30, %r39, %r3;
	mul.wide.u32 	%rd34, %r30, 4;
	add.s64 	%rd35, %rd2, %rd34;
	ld.global.f32 	%f55, [%rd35];
	mad.lo.s32 	%r31, %r39, %r18, %r1;
	mul.wide.s32 	%rd36, %r31, 4;
	add.s64 	%rd37, %rd1, %rd36;
	ld.global.f32 	%f56, [%rd37];
	fma.rn.f32 	%f57, %f55, %f56, %f72;
	cvt.u64.u32 	%rd38, %r3;
	cvt.u64.u32 	%rd39, %r39;
	add.s64 	%rd40, %rd39, %rd38;
	shl.b64 	%rd41, %rd40, 2;
	add.s64 	%rd42, %rd2, %rd41;
	ld.global.f32 	%f58, [%rd42+4];
	mul.wide.s32 	%rd43, %r18, 4;
	add.s64 	%rd44, %rd37, %rd43;
	ld.global.f32 	%f59, [%rd44];
	fma.rn.f32 	%f72, %f58, %f59, %f57;
	add.s32 	%r39, %r39, 2;
$L__BB1_11:
	and.b32  	%r32, %r19, 1;
	setp.eq.b32 	%p11, %r32, 1;
	not.pred 	%p12, %p11;
	@%p12 bra 	$L__BB1_13;
	add.s32 	%r33, %r39, %r3;
	mul.wide.u32 	%rd45, %r33, 4;
	add.s64 	%rd46, %rd2, %rd45;
	ld.global.f32 	%f60, [%rd46];
	mad.lo.s32 	%r34, %r39, %r18, %r1;
	mul.wide.s32 	%rd47, %r34, 4;
	add.s64 	%rd48, %rd1, %rd47;
	ld.global.f32 	%f61, [%rd48];
	fma.rn.f32 	%f72, %f60, %f61, %f72;
$L__BB1_13:
	mad.lo.s32 	%r35, %r18, %r2, %r1;
	cvta.to.global.u64 	%rd49, %rd6;
	mul.wide.s32 	%rd50, %r35, 4;
	add.s64 	%rd51, %rd49, %rd50;
	ld.global.f32 	%f62, [%rd51];
	mul.f32 	%f63, %f14, %f62;
	fma.rn.f32 	%f64, %f13, %f72, %f63;
	st.global.f32 	[%rd51], %f64;
$L__BB1_14:
	ret;

}
	// .globl	_Z12sgemm_sharediiifPKfS0_fPf
.visible .entry _Z12sgemm_sharediiifPKfS0_fPf(
	.param .u32 _Z12sgemm_sharediiifPKfS0_fPf_param_0,
	.param .u32 _Z12sgemm_sharediiifPKfS0_fPf_param_1,
	.param .u32 _Z12sgemm_sharediiifPKfS0_fPf_param_2,
	.param .f32 _Z12sgemm_sharediiifPKfS0_fPf_param_3,
	.param .u64 .ptr .align 1 _Z12sgemm_sharediiifPKfS0_fPf_param_4,
	.param .u64 .ptr .align 1 _Z12sgemm_sharediiifPKfS0_fPf_param_5,
	.param .f32 _Z12sgemm_sharediiifPKfS0_fPf_param_6,
	.param .u64 .ptr .align 1 _Z12sgemm_sharediiifPKfS0_fPf_param_7
)
{
	.reg .pred 	%p<40>;
	.reg .b32 	%r<70>;
	.reg .b32 	%f<174>;
	.reg .b64 	%rd<27>;
	// demoted variable
	.shared .align 4 .b8 _ZZ12sgemm_sharediiifPKfS0_fPfE2As[4096];
	// demoted variable
	.shared .align 4 .b8 _ZZ12sgemm_sharediiifPKfS0_fPfE2Bs[4096];
	ld.param.u32 	%r48, [_Z12sgemm_sharediiifPKfS0_fPf_param_0];
	ld.param.u32 	%r46, [_Z12sgemm_sharediiifPKfS0_fPf_param_1];
	ld.param.u32 	%r47, [_Z12sgemm_sharediiifPKfS0_fPf_param_2];
	ld.param.f32 	%f67, [_Z12sgemm_sharediiifPKfS0_fPf_param_3];
	ld.param.u64 	%rd8, [_Z12sgemm_sharediiifPKfS0_fPf_param_4];
	ld.param.u64 	%rd9, [_Z12sgemm_sharediiifPKfS0_fPf_param_5];
	ld.param.f32 	%f68, [_Z12sgemm_sharediiifPKfS0_fPf_param_6];
	ld.param.u64 	%rd10, [_Z12sgemm_sharediiifPKfS0_fPf_param_7];
	mov.u32 	%r49, %ctaid.y;
	shl.b32 	%r1, %r49, 5;
	mov.u32 	%r50, %ctaid.x;
	shl.b32 	%r2, %r50, 5;
	mov.u32 	%r3, %tid.x;
	add.s32 	%r51, %r2, %r3;
	mov.u32 	%r4, %tid.y;
	add.s32 	%r52, %r1, %r4;
	setp.ge.s32 	%p1, %r52, %r48;
	setp.ge.s32 	%p2, %r51, %r46;
	or.pred  	%p3, %p1, %p2;
	@%p3 bra 	$L__BB2_73;
	setp.lt.s32 	%p4, %r47, 1;
	mov.f32 	%f141, 0f00000000;
	@%p4 bra 	$L__BB2_72;
	mul.lo.s32 	%r54, %r47, %r1;
	mad.lo.s32 	%r55, %r47, %r4, %r3;
	shl.b32 	%r56, %r4, 5;
	add.s32 	%r57, %r56, %r3;
	shl.b32 	%r58, %r57, 2;
	mov.u32 	%r59, _ZZ12sgemm_sharediiifPKfS0_fPfE2As;
	add.s32 	%r5, %r59, %r58;
	mad.lo.s32 	%r60, %r46, %r4, %r3;
	mov.u32 	%r61, _ZZ12sgemm_sharediiifPKfS0_fPfE2Bs;
	add.s32 	%r6, %r61, %r58;
	shl.b32 	%r62, %r46, 5;
	shl.b32 	%r63, %r4, 7;
	add.s32 	%r7, %r59, %r63;
	shl.b32 	%r64, %r3, 2;
	add.s32 	%r8, %r61, %r64;
	mul.wide.u32 	%rd11, %r54, 4;
	mul.wide.u32 	%rd12, %r55, 4;
	add.s64 	%rd13, %rd11, %rd12;
	cvta.to.global.u64 	%rd14, %rd8;
	add.s64 	%rd26, %rd14, %rd13;
	mul.wide.u32 	%rd15, %r2, 4;
	mul.wide.u32 	%rd16, %r60, 4;
	add.s64 	%rd17, %rd15, %rd16;
	cvta.to.global.u64 	%rd18, %rd9;
	add.s64 	%rd25, %rd18, %rd17;
	mul.wide.s32 	%rd3, %r62, 4;
	mov.f32 	%f141, 0f00000000;
	mov.b32 	%r69, 0;
	mov.u32 	%r67, %r3;
	mov.u32 	%r68, %r4;
$L__BB2_3:
	setp.ge.u32 	%p5, %r67, %r47;
	@%p5 bra 	$L__BB2_5;
	ld.global.f32 	%f71, [%rd26];
	st.shared.f32 	[%r5], %f71;
$L__BB2_5:
	setp.ge.u32 	%p6, %r68, %r47;
	@%p6 bra 	$L__BB2_7;
	ld.global.f32 	%f72, [%rd25];
	st.shared.f32 	[%r6], %f72;
$L__BB2_7:
	bar.sync 	0;
	setp.ge.s32 	%p7, %r69, %r47;
	@%p7 bra 	$L__BB2_9;
	ld.shared.f32 	%f73, [%r7];
	ld.shared.f32 	%f74, [%r8];
	fma.rn.f32 	%f141, %f73, %f74, %f141;
$L__BB2_9:
	add.s32 	%r12, %r69, 1;
	setp.ge.s32 	%p8, %r12, %r47;
	@%p8 bra 	$L__BB2_11;
	ld.shared.f32 	%f75, [%r7+4];
	ld.shared.f32 	%f76, [%r8+128];
	fma.rn.f32 	%f141, %f75, %f76, %f141;
$L__BB2_11:
	add.s32 	%r13, %r12, 1;
	setp.ge.s32 	%p9, %r13, %r47;
	@%p9 bra 	$L__BB2_13;
	ld.shared.f32 	%f77, [%r7+8];
	ld.shared.f32 	%f78, [%r8+256];
	fma.rn.f32 	%f141, %f77, %f78, %f141;
$L__BB2_13:
	add.s32 	%r14, %r13, 1;
	setp.ge.s32 	%p10, %r14, %r47;
	@%p10 bra 	$L__BB2_15;
	ld.shared.f32 	%f79, [%r7+12];
	ld.shared.f32 	%f80, [%r8+384];
	fma.rn.f32 	%f141, %f79, %f80, %f141;
$L__BB2_15:
	add.s32 	%r15, %r14, 1;
	setp.ge.s32 	%p11, %r15, %r47;
	@%p11 bra 	$L__BB2_17;
	ld.shared.f32 	%f81, [%r7+16];
	ld.shared.f32 	%f82, [%r8+512];
	fma.rn.f32 	%f141, %f81, %f82, %f141;
$L__BB2_17:
	add.s32 	%r16, %r15, 1;
	setp.ge.s32 	%p12, %r16, %r47;
	@%p12 bra 	$L__BB2_19;
	ld.shared.f32 	%f83, [%r7+20];
	ld.shared.f32 	%f84, [%r8+640];
	fma.rn.f32 	%f141, %f83, %f84, %f141;
$L__BB2_19:
	add.s32 	%r17, %r16, 1;
	setp.ge.s32 	%p13, %r17, %r47;
	@%p13 bra 	$L__BB2_21;
	ld.shared.f32 	%f85, [%r7+24];
	ld.shared.f32 	%f86, [%r8+768];
	fma.rn.f32 	%f141, %f85, %f86, %f141;
$L__BB2_21:
	add.s32 	%r18, %r17, 1;
	setp.ge.s32 	%p14, %r18, %r47;
	@%p14 bra 	$L__BB2_23;
	ld.shared.f32 	%f87, [%r7+28];
	ld.shared.f32 	%f88, [%r8+896];
	fma.rn.f32 	%f141, %f87, %f88, %f141;
$L__BB2_23:
	add.s32 	%r19, %r18, 1;
	setp.ge.s32 	%p15, %r19, %r47;
	@%p15 bra 	$L__BB2_25;
	ld.shared.f32 	%f89, [%r7+32];
	ld.shared.f32 	%f90, [%r8+1024];
	fma.rn.f32 	%f141, %f89, %f90, %f141;
$L__BB2_25:
	add.s32 	%r20, %r19, 1;
	setp.ge.s32 	%p16, %r20, %r47;
	@%p16 bra 	$L__BB2_27;
	ld.shared.f32 	%f91, [%r7+36];
	ld.shared.f32 	%f92, [%r8+1152];
	fma.rn.f32 	%f141, %f91, %f92, %f141;
$L__BB2_27:
	add.s32 	%r21, %r20, 1;
	setp.ge.s32 	%p17, %r21, %r47;
	@%p17 bra 	$L__BB2_29;
	ld.shared.f32 	%f93, [%r7+40];
	ld.shared.f32 	%f94, [%r8+1280];
	fma.rn.f32 	%f141, %f93, %f94, %f141;
$L__BB2_29:
	add.s32 	%r22, %r21, 1;
	setp.ge.s32 	%p18, %r22, %r47;
	@%p18 bra 	$L__BB2_31;
	ld.shared.f32 	%f95, [%r7+44];
	ld.shared.f32 	%f96, [%r8+1408];
	fma.rn.f32 	%f141, %f95, %f96, %f141;
$L__BB2_31:
	add.s32 	%r23, %r22, 1;
	setp.ge.s32 	%p19, %r23, %r47;
	@%p19 bra 	$L__BB2_33;
	ld.shared.f32 	%f97, [%r7+48];
	ld.shared.f32 	%f98, [%r8+1536];
	fma.rn.f32 	%f141, %f97, %f98, %f141;
$L__BB2_33:
	add.s32 	%r24, %r23, 1;
	setp.ge.s32 	%p20, %r24, %r47;
	@%p20 bra 	$L__BB2_35;
	ld.shared.f32 	%f99, [%r7+52];
	ld.shared.f32 	%f100, [%r8+1664];
	fma.rn.f32 	%f141, %f99, %f100, %f141;
$L__BB2_35:
	add.s32 	%r25, %r24, 1;
	setp.ge.s32 	%p21, %r25, %r47;
	@%p21 bra 	$L__BB2_37;
	ld.shared.f32 	%f101, [%r7+56];
	ld.shared.f32 	%f102, [%r8+1792];
	fma.rn.f32 	%f141, %f101, %f102, %f141;
$L__BB2_37:
	add.s32 	%r26, %r25, 1;
	setp.ge.s32 	%p22, %r26, %r47;
	@%p22 bra 	$L__BB2_39;
	ld.shared.f32 	%f103, [%r7+60];
	ld.shared.f32 	%f104, [%r8+1920];
	fma.rn.f32 	%f141, %f103, %f104, %f141;
$L__BB2_39:
	add.s32 	%r27, %r26, 1;
	setp.ge.s32 	%p23, %r27, %r47;
	@%p23 bra 	$L__BB2_41;
	ld.shared.f32 	%f105, [%r7+64];
	ld.shared.f32 	%f106, [%r8+2048];
	fma.rn.f32 	%f141, %f105, %f106, %f141;
$L__BB2_41:
	add.s32 	%r28, %r27, 1;
	setp.ge.s32 	%p24, %r28, %r47;
	@%p24 bra 	$L__BB2_43;
	ld.shared.f32 	%f107, [%r7+68];
	ld.shared.f32 	%f108, [%r8+2176];
	fma.rn.f32 	%f141, %f107, %f108, %f141;
$L__BB2_43:
	add.s32 	%r29, %r28, 1;
	setp.ge.s32 	%p25, %r29, %r47;
	@%p25 bra 	$L__BB2_45;
	ld.shared.f32 	%f109, [%r7+72];
	ld.shared.f32 	%f110, [%r8+2304];
	fma.rn.f32 	%f141, %f109, %f110, %f141;
$L__BB2_45:
	add.s32 	%r30, %r29, 1;
	setp.ge.s32 	%p26, %r30, %r47;
	@%p26 bra 	$L__BB2_47;
	ld.shared.f32 	%f111, [%r7+76];
	ld.shared.f32 	%f112, [%r8+2432];
	fma.rn.f32 	%f141, %f111, %f112, %f141;
$L__BB2_47:
	add.s32 	%r31, %r30, 1;
	setp.ge.s32 	%p27, %r31, %r47;
	@%p27 bra 	$L__BB2_49;
	ld.shared.f32 	%f113, [%r7+80];
	ld.shared.f32 	%f114, [%r8+2560];
	fma.rn.f32 	%f141, %f113, %f114, %f141;
$L__BB2_49:
	add.s32 	%r32, %r31, 1;
	setp.ge.s32 	%p28, %r32, %r47;
	@%p28 bra 	$L__BB2_51;
	ld.shared.f32 	%f115, [%r7+84];
	ld.shared.f32 	%f116, [%r8+2688];
	fma.rn.f32 	%f141, %f115, %f116, %f141;
$L__BB2_51:
	add.s32 	%r33, %r32, 1;
	setp.ge.s32 	%p29, %r33, %r47;
	@%p29 bra 	$L__BB2_53;
	ld.shared.f32 	%f117, [%r7+88];
	ld.shared.f32 	%f118, [%r8+2816];
	fma.rn.f32 	%f141, %f117, %f118, %f141;
$L__BB2_53:
	add.s32 	%r34, %r33, 1;
	setp.ge.s32 	%p30, %r34, %r47;
	@%p30 bra 	$L__BB2_55;
	ld.shared.f32 	%f119, [%r7+92];
	ld.shared.f32 	%f120, [%r8+2944];
	fma.rn.f32 	%f141, %f119, %f120, %f141;
$L__BB2_55:
	add.s32 	%r35, %r34, 1;
	setp.ge.s32 	%p31, %r35, %r47;
	@%p31 bra 	$L__BB2_57;
	ld.shared.f32 	%f121, [%r7+96];
	ld.shared.f32 	%f122, [%r8+3072];
	fma.rn.f32 	%f141, %f121, %f122, %f141;
$L__BB2_57:
	add.s32 	%r36, %r35, 1;
	setp.ge.s32 	%p32, %r36, %r47;
	@%p32 bra 	$L__BB2_59;
	ld.shared.f32 	%f123, [%r7+100];
	ld.shared.f32 	%f124, [%r8+3200];
	fma.rn.f32 	%f141, %f123, %f124, %f141;
$L__BB2_59:
	add.s32 	%r37, %r36, 1;
	setp.ge.s32 	%p33, %r37, %r47;
	@%p33 bra 	$L__BB2_61;
	ld.shared.f32 	%f125, [%r7+104];
	ld.shared.f32 	%f126, [%r8+3328];
	fma.rn.f32 	%f141, %f125, %f126, %f141;
$L__BB2_61:
	add.s32 	%r38, %r37, 1;
	setp.ge.s32 	%p34, %r38, %r47;
	@%p34 bra 	$L__BB2_63;
	ld.shared.f32 	%f127, [%r7+108];
	ld.shared.f32 	%f128, [%r8+3456];
	fma.rn.f32 	%f141, %f127, %f128, %f141;
$L__BB2_63:
	add.s32 	%r39, %r38, 1;
	setp.ge.s32 	%p35, %r39, %r47;
	@%p35 bra 	$L__BB2_65;
	ld.shared.f32 	%f129, [%r7+112];
	ld.shared.f32 	%f130, [%r8+3584];
	fma.rn.f32 	%f141, %f129, %f130, %f141;
$L__BB2_65:
	add.s32 	%r40, %r39, 1;
	setp.ge.s32 	%p36, %r40, %r47;
	@%p36 bra 	$L__BB2_67;
	ld.shared.f32 	%f131, [%r7+116];
	ld.shared.f32 	%f132, [%r8+3712];
	fma.rn.f32 	%f141, %f131, %f132, %f141;
$L__BB2_67:
	add.s32 	%r41, %r40, 1;
	setp.ge.s32 	%p37, %r41, %r47;
	@%p37 bra 	$L__BB2_69;
	ld.shared.f32 	%f133, [%r7+120];
	ld.shared.f32 	%f134, [%r8+3840];
	fma.rn.f32 	%f141, %f133, %f134, %f141;
$L__BB2_69:
	add.s32 	%r42, %r41, 1;
	setp.ge.s32 	%p38, %r42, %r47;
	@%p38 bra 	$L__BB2_71;
	ld.shared.f32 	%f135, [%r7+124];
	ld.shared.f32 	%f136, [%r8+3968];
	fma.rn.f32 	%f141, %f135, %f136, %f141;
$L__BB2_71:
	bar.sync 	0;
	add.s32 	%r68, %r68, 32;
	add.s32 	%r67, %r67, 32;
	add.s64 	%rd26, %rd26, 128;
	add.s64 	%rd25, %rd25, %rd3;
	add.s32 	%r69, %r42, 1;
	setp.lt.s32 	%p39, %r69, %r47;
	@%p39 bra 	$L__BB2_3;
$L__BB2_72:
	mad.lo.s32 	%r65, %r46, %r4, %r3;
	cvt.u64.u32 	%rd19, %r65;
	mad.lo.s32 	%r66, %r46, %r1, %r2;
	cvt.u64.u32 	%rd20, %r66;
	add.s64 	%rd21, %rd20, %rd19;
	cvta.to.global.u64 	%rd22, %rd10;
	shl.b64 	%rd23, %rd21, 2;
	add.s64 	%rd24, %rd22, %rd23;
	ld.global.f32 	%f137, [%rd24];
	mul.f32 	%f138, %f68, %f137;
	fma.rn.f32 	%f139, %f67, %f141, %f138;
	st.global.f32 	[%rd24], %f139;
$L__BB2_73:
	ret;

}


// ===== COMPILED SASS (sm_100) =====

	.target	sm_100

	.elftype	@"ET_EXEC"


//--------------------- .note.nv.tkinfo           --------------------------
	.section	.note.nv.tkinfo,"",@"SHT_NOTE"
	.sectionflags	@"SHF_NOTE_NV_TKINFO"
	.tkinfo
        /*0018*/ 	.word	0x00000002
        /*0030*/ 	.string	""
        /*0030*/ 	.string	"ptxas"
        /*0030*/ 	.string	"Cuda compilation tools, release 13.0, V13.0.88"
        /*0030*/ 	.string	"Build cuda_13.0.r13.0/compiler.36424714_0"
        /*0030*/ 	.string	"-arch sm_100 -m 64 "



//--------------------- .note.nv.cuinfo           --------------------------
	.section	.note.nv.cuinfo,"",@"SHT_NOTE"
	.sectionflags	@"SHF_NOTE_NV_CUINFO"
        /*0018*/ 	.short	0x0002
        /*001a*/ 	.short	0x0064
        /*001c*/ 	.short	0x0082
	.zero		2


//--------------------- .nv.info                  --------------------------
	.section	.nv.info,"",@"SHT_CUDA_INFO"
	.align	4


	//----- nvinfo : EIATTR_REGCOUNT
	.align		4
        /*0000*/ 	.byte	0x04, 0x2f
        /*0002*/ 	.short	(.L_1 - .L_0)
	.align		4
.L_0:
        /*0004*/ 	.word	index@(_Z11sgemm_naiveiiifPKfS0_fPf)
        /*0008*/ 	.word	0x00000020


	//----- nvinfo : EIATTR_FRAME_SIZE
	.align		4
.L_1:
        /*000c*/ 	.byte	0x04, 0x11
        /*000e*/ 	.short	(.L_3 - .L_2)
	.align		4
.L_2:
        /*0010*/ 	.word	index@(_Z11sgemm_naiveiiifPKfS0_fPf)
        /*0014*/ 	.word	0x00000000


	//----- nvinfo : EIATTR_REGCOUNT
	.align		4
.L_3:
        /*0018*/ 	.byte	0x04, 0x2f
        /*001a*/ 	.short	(.L_5 - .L_4)
	.align		4
.L_4:
        /*001c*/ 	.word	index@(_Z14sgemm_coalesceiiifPKfS0_fPf)
        /*0020*/ 	.word	0x00000020


	//----- nvinfo : EIATTR_FRAME_SIZE
	.align		4
.L_5:
        /*0024*/ 	.byte	0x04, 0x11
        /*0026*/ 	.short	(.L_7 - .L_6)
	.align		4
.L_6:
        /*0028*/ 	.word	index@(_Z14sgemm_coalesceiiifPKfS0_fPf)
        /*002c*/ 	.word	0x00000000


	//----- nvinfo : EIATTR_REGCOUNT
	.align		4
.L_7:
        /*0030*/ 	.byte	0x04, 0x2f
        /*0032*/ 	.short	(.L_9 - .L_8)
	.align		4
.L_8:
        /*0034*/ 	.word	index@(_Z12sgemm_sharediiifPKfS0_fPf)
        /*0038*/ 	.word	0x00000020


	//----- nvinfo : EIATTR_FRAME_SIZE
	.align		4
.L_9:
        /*003c*/ 	.byte	0x04, 0x11
        /*003e*/ 	.short	(.L_11 - .L_10)
	.align		4
.L_10:
        /*0040*/ 	.word	index@(_Z12sgemm_sharediiifPKfS0_fPf)
        /*0044*/ 	.word	0x00000000


	//----- nvinfo : EIATTR_MIN_STACK_SIZE
	.align		4
.L_11:
        /*0048*/ 	.byte	0x04, 0x12
        /*004a*/ 	.short	(.L_13 - .L_12)
	.align		4
.L_12:
        /*004c*/ 	.word	index@(_Z12sgemm_sharediiifPKfS0_fPf)
        /*0050*/ 	.word	0x00000000


	//----- nvinfo : EIATTR_MIN_STACK_SIZE
	.align		4
.L_13:
        /*0054*/ 	.byte	0x04, 0x12
        /*0056*/ 	.short	(.L_15 - .L_14)
	.align		4
.L_14:
        /*0058*/ 	.word	index@(_Z14sgemm_coalesceiiifPKfS0_fPf)
        /*005c*/ 	.word	0x00000000


	//----- nvinfo : EIATTR_MIN_STACK_SIZE
	.align		4
.L_15:
        /*0060*/ 	.byte	0x04, 0x12
        /*0062*/ 	.short	(.L_17 - .L_16)
	.align		4
.L_16:
        /*0064*/ 	.word	index@(_Z11sgemm_naiveiiifPKfS0_fPf)
        /*0068*/ 	.word	0x00000000
.L_17:


//--------------------- .nv.compat                --------------------------
	.section	.nv.compat,"",@"SHT_CUDA_COMPAT_INFO"
	.align	4
        /*0000*/ 	.byte	0x02, 0x09, 0x00, 0x00, 0x02, 0x02, 0x01, 0x00, 0x02, 0x05, 0x05, 0x00, 0x03, 0x07, 0x01, 0x01
        /*0010*/ 	.byte	0x02, 0x03, 0x00, 0x00, 0x02, 0x06, 0x01, 0x00, 0x04, 0x0b, 0x08, 0x00, 0x09, 0x00, 0x00, 0x00
        /*0020*/ 	.byte	0x00, 0x00, 0x00, 0x00


//--------------------- .nv.info._Z12sgemm_sharediiifPKfS0_fPf --------------------------
	.section	.nv.info._Z12sgemm_sharediiifPKfS0_fPf,"",@"SHT_CUDA_INFO"
	.sectionflags	@""
	.align	4


	//----- nvinfo : EIATTR_CUDA_API_VERSION
	.align		4
        /*0000*/ 	.byte	0x04, 0x37
        /*0002*/ 	.short	(.L_19 - .L_18)
.L_18:
        /*0004*/ 	.word	0x00000082


	//----- nvinfo : EIATTR_KPARAM_INFO
	.align		4
.L_19:
        /*0008*/ 	.byte	0x04, 0x17
        /*000a*/ 	.short	(.L_21 - .L_20)
.L_20:
        /*000c*/ 	.word	0x00000000
        /*0010*/ 	.short	0x0007
        /*0012*/ 	.short	0x0028
        /*0014*/ 	.byte	0x00, 0xf5, 0x21, 0x00


	//----- nvinfo : EIATTR_KPARAM_INFO
	.align		4
.L_21:
        /*0018*/ 	.byte	0x04, 0x17
        /*001a*/ 	.short	(.L_23 - .L_22)
.L_22:
        /*001c*/ 	.word	0x00000000
        /*0020*/ 	.short	0x0006
        /*0022*/ 	.short	0x0020
        /*0024*/ 	.byte	0x00, 0xf0, 0x11, 0x00


	//----- nvinfo : EIATTR_KPARAM_INFO
	.align		4
.L_23:
        /*0028*/ 	.byte	0x04, 0x17
        /*002a*/ 	.short	(.L_25 - .L_24)
.L_24:
        /*002c*/ 	.word	0x00000000
        /*0030*/ 	.short	0x0005
        /*0032*/ 	.short	0x0018
        /*0034*/ 	.byte	0x00, 0xf5, 0x21, 0x00


	//----- nvinfo : EIATTR_KPARAM_INFO
	.align		4
.L_25:
        /*0038*/ 	.byte	0x04, 0x17
        /*003a*/ 	.short	(.L_27 - .L_26)
.L_26:
        /*003c*/ 	.word	0x00000000
        /*0040*/ 	.short	0x0004
        /*0042*/ 	.short	0x0010
        /*0044*/ 	.byte	0x00, 0xf5, 0x21, 0x00


	//----- nvinfo : EIATTR_KPARAM_INFO
	.align		4
.L_27:
        /*0048*/ 	.byte	0x04, 0x17
        /*004a*/ 	.short	(.L_29 - .L_28)
.L_28:
        /*004c*/ 	.word	0x00000000
        /*0050*/ 	.short	0x0003
        /*0052*/ 	.short	0x000c
        /*0054*/ 	.byte	0x00, 0xf0, 0x11, 0x00


	//----- nvinfo : EIATTR_KPARAM_INFO
	.align		4
.L_29:
        /*0058*/ 	.byte	0x04, 0x17
        /*005a*/ 	.short	(.L_31 - .L_30)
.L_30:
        /*005c*/ 	.word	0x00000000
        /*0060*/ 	.short	0x0002
        /*0062*/ 	.short	0x0008
        /*0064*/ 	.byte	0x00, 0xf0, 0x11, 0x00


	//----- nvinfo : EIATTR_KPARAM_INFO
	.align		4
.L_31:
        /*0068*/ 	.byte	0x04, 0x17
        /*006a*/ 	.short	(.L_33 - .L_32)
.L_32:
        /*006c*/ 	.word	0x00000000
        /*0070*/ 	.short	0x0001
        /*0072*/ 	.short	0x0004
        /*0074*/ 	.byte	0x00, 0xf0, 0x11, 0x00


	//----- nvinfo : EIATTR_KPARAM_INFO
	.align		4
.L_33:
        /*0078*/ 	.byte	0x04, 0x17
        /*007a*/ 	.short	(.L_35 - .L_34)
.L_34:
        /*007c*/ 	.word	0x00000000
        /*0080*/ 	.short	0x0000
        /*0082*/ 	.short	0x0000
        /*0084*/ 	.byte	0x00, 0xf0, 0x11, 0x00


	//----- nvinfo : EIATTR_SPARSE_MMA_MASK
	.align		4
.L_35:
        /*0088*/ 	.byte	0x03, 0x50
        /*008a*/ 	.short	0x0000


	//----- nvinfo : EIATTR_MAXREG_COUNT
	.align		4
        /*008c*/ 	.byte	0x03, 0x1b
        /*008e*/ 	.short	0x00ff


	//----- nvinfo : EIATTR_NUM_BARRIERS
	.align		4
        /*0090*/ 	.byte	0x02, 0x4c
        /*0092*/ 	.byte	0x01
	.zero		1


	//----- nvinfo : EIATTR_MERCURY_ISA_VERSION
	.align		4
        /*0094*/ 	.byte	0x03, 0x5f
        /*0096*/ 	.short	0x0101


	//----- nvinfo : EIATTR_VRC_CTA_INIT_COUNT
	.align		4
        /*0098*/ 	.byte	0x02, 0x4a
	.zero		1
	.zero		1


	//----- nvinfo : EIATTR_EXIT_INSTR_OFFSETS
	.align		4
        /*009c*/ 	.byte	0x04, 0x1c
        /*009e*/ 	.short	(.L_37 - .L_36)


	//   ....[0]....
.L_36:
        /*00a0*/ 	.word	0x000000c0


	//   ....[1]....
        /*00a4*/ 	.word	0x00000f10


	//----- nvinfo : EIATTR_CBANK_PARAM_SIZE
	.align		4
.L_37:
        /*00a8*/ 	.byte	0x03, 0x19
        /*00aa*/ 	.short	0x0030


	//----- nvinfo : EIATTR_PARAM_CBANK
	.align		4
        /*00ac*/ 	.byte	0x04, 0x0a
        /*00ae*/ 	.short	(.L_39 - .L_38)
	.align		4
.L_38:
        /*00b0*/ 	.word	index@(.nv.constant0._Z12sgemm_sharediiifPKfS0_fPf)
        /*00b4*/ 	.short	0x0380
        /*00b6*/ 	.short	0x0030


	//----- nvinfo : EIATTR_SW_WAR
	.align		4
.L_39:
        /*00b8*/ 	.byte	0x04, 0x36
        /*00ba*/ 	.short	(.L_41 - .L_40)
.L_40:
        /*00bc*/ 	.word	0x00000008
.L_41:


//--------------------- .nv.info._Z14sgemm_coalesceiiifPKfS0_fPf --------------------------
	.section	.nv.info._Z14sgemm_coalesceiiifPKfS0_fPf,"",@"SHT_CUDA_INFO"
	.sectionflags	@""
	.align	4


	//----- nvinfo : EIATTR_CUDA_API_VERSION
	.align		4
        /*0000*/ 	.byte	0x04, 0x37
        /*0002*/ 	.short	(.L_43 - .L_42)
.L_42:
        /*0004*/ 	.word	0x00000082


	//----- nvinfo : EIATTR_KPARAM_INFO
	.align		4
.L_43:
        /*0008*/ 	.byte	0x04, 0x17
        /*000a*/ 	.short	(.L_45 - .L_44)
.L_44:
        /*000c*/ 	.word	0x00000000
        /*0010*/ 	.short	0x0007
        /*0012*/ 	.short	0x0028
        /*0014*/ 	.byte	0x00, 0xf5, 0x21, 0x00


	//----- nvinfo : EIATTR_KPARAM_INFO
	.align		4
.L_45:
        /*0018*/ 	.byte	0x04, 0x17
        /*001a*/ 	.short	(.L_47 - .L_46)
.L_46:
        /*001c*/ 	.word	0x00000000
        /*0020*/ 	.short	0x0006
        /*0022*/ 	.short	0x0020
        /*0024*/ 	.byte	0x00, 0xf0, 0x11, 0x00


	//----- nvinfo : EIATTR_KPARAM_INFO
	.align		4
.L_47:
        /*0028*/ 	.byte	0x04, 0x17
        /*002a*/ 	.short	(.L_49 - .L_48)
.L_48:
        /*002c*/ 	.word	0x00000000
        /*0030*/ 	.short	0x0005
        /*0032*/ 	.short	0x0018
        /*0034*/ 	.byte	0x00, 0xf5, 0x21, 0x00


	//----- nvinfo : EIATTR_KPARAM_INFO
	.align		4
.L_49:
        /*0038*/ 	.byte	0x04, 0x17
        /*003a*/ 	.short	(.L_51 - .L_50)
.L_50:
        /*003c*/ 	.word	0x00000000
        /*0040*/ 	.short	0x0004
        /*0042*/ 	.short	0x0010
        /*0044*/ 	.byte	0x00, 0xf5, 0x21, 0x00


	//----- nvinfo : EIATTR_KPARAM_INFO
	.align		4
.L_51:
        /*0048*/ 	.byte	0x04, 0x17
        /*004a*/ 	.short	(.L_53 - .L_52)
.L_52:
        /*004c*/ 	.word	0x00000000
        /*0050*/ 	.short	0x0003
        /*0052*/ 	.short	0x000c
        /*0054*/ 	.byte	0x00, 0xf0, 0x11, 0x00


	//----- nvinfo : EIATTR_KPARAM_INFO
	.align		4
.L_53:
        /*0058*/ 	.byte	0x04, 0x17
        /*005a*/ 	.short	(.L_55 - .L_54)
.L_54:
        /*005c*/ 	.word	0x00000000
        /*0060*/ 	.short	0x0002
        /*0062*/ 	.short	0x0008
        /*0064*/ 	.byte	0x00, 0xf0, 0x11, 0x00


	//----- nvinfo : EIATTR_KPARAM_INFO
	.align		4
.L_55:
        /*0068*/ 	.byte	0x04, 0x17
        /*006a*/ 	.short	(.L_57 - .L_56)
.L_56:
        /*006c*/ 	.word	0x00000000
        /*0070*/ 	.short	0x0001
        /*0072*/ 	.short	0x0004
        /*0074*/ 	.byte	0x00, 0xf0, 0x11, 0x00


	//----- nvinfo : EIATTR_KPARAM_INFO
	.align		4
.L_57:
        /*0078*/ 	.byte	0x04, 0x17
        /*007a*/ 	.short	(.L_59 - .L_58)
.L_58:
        /*007c*/ 	.word	0x00000000
        /*0080*/ 	.short	0x0000
        /*0082*/ 	.short	0x0000
        /*0084*/ 	.byte	0x00, 0xf0, 0x11, 0x00


	//----- nvinfo : EIATTR_SPARSE_MMA_MASK
	.align		4
.L_59:
        /*0088*/ 	.byte	0x03, 0x50
        /*008a*/ 	.short	0x0000


	//----- nvinfo : EIATTR_MAXREG_COUNT
	.align		4
        /*008c*/ 	.byte	0x03, 0x1b
        /*008e*/ 	.short	0x00ff


	//----- nvinfo : EIATTR_MERCURY_ISA_VERSION
	.align		4
        /*0090*/ 	.byte	0x03, 0x5f
        /*0092*/ 	.short	0x0101


	//----- nvinfo : EIATTR_VRC_CTA_INIT_COUNT
	.align		4
        /*0094*/ 	.byte	0x02, 0x4a
	.zero		1
	.zero		1


	//----- nvinfo : EIATTR_EXIT_INSTR_OFFSETS
	.align		4
        /*0098*/ 	.byte	0x04, 0x1c
        /*009a*/ 	.short	(.L_61 - .L_60)


	//   ....[0]....
.L_60:
        /*009c*/ 	.word	0x000000c0


	//   ....[1]....
        /*00a0*/ 	.word	0x00000930


	//----- nvinfo : EIATTR_CBANK_PARAM_SIZE
	.align		4
.L_61:
        /*00a4*/ 	.byte	0x03, 0x19
        /*00a6*/ 	.short	0x0030


	//----- nvinfo : EIATTR_PARAM_CBANK
	.align		4
        /*00a8*/ 	.byte	0x04, 0x0a
        /*00aa*/ 	.short	(.L_63 - .L_62)
	.align		4
.L_62:
        /*00ac*/ 	.word	index@(.nv.constant0._Z14sgemm_coalesceiiifPKfS0_fPf)
        /*00b0*/ 	.short	0x0380
        /*00b2*/ 	.short	0x0030


	//----- nvinfo : EIATTR_SW_WAR
	.align		4
.L_63:
        /*00b4*/ 	.byte	0x04, 0x36
        /*00b6*/ 	.short	(.L_65 - .L_64)
.L_64:
        /*00b8*/ 	.word	0x00000008
.L_65:


//--------------------- .nv.info._Z11sgemm_naiveiiifPKfS0_fPf --------------------------
	.section	.nv.info._Z11sgemm_naiveiiifPKfS0_fPf,"",@"SHT_CUDA_INFO"
	.sectionflags	@""
	.align	4


	//----- nvinfo : EIATTR_CUDA_API_VERSION
	.align		4
        /*0000*/ 	.byte	0x04, 0x37
        /*0002*/ 	.short	(.L_67 - .L_66)
.L_66:
        /*0004*/ 	.word	0x00000082


	//----- nvinfo : EIATTR_KPARAM_INFO
	.align		4
.L_67:
        /*0008*/ 	.byte	0x04, 0x17
        /*000a*/ 	.short	(.L_69 - .L_68)
.L_68:
        /*000c*/ 	.word	0x00000000
        /*0010*/ 	.short	0x0007
        /*0012*/ 	.short	0x0028
        /*0014*/ 	.byte	0x00, 0xf5, 0x21, 0x00


	//----- nvinfo : EIATTR_KPARAM_INFO
	.align		4
.L_69:
        /*0018*/ 	.byte	0x04, 0x17
        /*001a*/ 	.short	(.L_71 - .L_70)
.L_70:
        /*001c*/ 	.word	0x00000000
        /*0020*/ 	.short	0x0006
        /*0022*/ 	.short	0x0020
        /*0024*/ 	.byte	0x00, 0xf0, 0x11, 0x00


	//----- nvinfo : EIATTR_KPARAM_INFO
	.align		4
.L_71:
        /*0028*/ 	.byte	0x04, 0x17
        /*002a*/ 	.short	(.L_73 - .L_72)
.L_72:
        /*002c*/ 	.word	0x00000000
        /*0030*/ 	.short	0x0005
        /*0032*/ 	.short	0x0018
        /*0034*/ 	.byte	0x00, 0xf5, 0x21, 0x00


	//----- nvinfo : EIATTR_KPARAM_INFO
	.align		4
.L_73:
        /*0038*/ 	.byte	0x04, 0x17
        /*003a*/ 	.short	(.L_75 - .L_74)
.L_74:
        /*003c*/ 	.word	0x00000000
        /*0040*/ 	.short	0x0004
        /*0042*/ 	.short	0x0010
        /*0044*/ 	.byte	0x00, 0xf5, 0x21, 0x00


	//----- nvinfo : EIATTR_KPARAM_INFO
	.align		4
.L_75:
        /*0048*/ 	.byte	0x04, 0x17
        /*004a*/ 	.short	(.L_77 - .L_76)
.L_76:
        /*004c*/ 	.word	0x00000000
        /*0050*/ 	.short	0x0003
        /*0052*/ 	.short	0x000c
        /*0054*/ 	.byte	0x00, 0xf0, 0x11, 0x00


	//----- nvinfo : EIATTR_KPARAM_INFO
	.align		4
.L_77:
        /*0058*/ 	.byte	0x04, 0x17
        /*005a*/ 	.short	(.L_79 - .L_78)
.L_78:
        /*005c*/ 	.word	0x00000000
        /*0060*/ 	.short	0x0002
        /*0062*/ 	.short	0x0008
        /*0064*/ 	.byte	0x00, 0xf0, 0x11, 0x00


	//----- nvinfo : EIATTR_KPARAM_INFO
	.align		4
.L_79:
        /*0068*/ 	.byte	0x04, 0x17
        /*006a*/ 	.short	(.L_81 - .L_80)
.L_80:
        /*006c*/ 	.word	0x00000000
        /*0070*/ 	.short	0x0001
        /*0072*/ 	.short	0x0004
        /*0074*/ 	.byte	0x00, 0xf0, 0x11, 0x00


	//----- nvinfo : EIATTR_KPARAM_INFO
	.align		4
.L_81:
        /*0078*/ 	.byte	0x04, 0x17
        /*007a*/ 	.short	(.L_83 - .L_82)
.L_82:
        /*007c*/ 	.word	0x00000000
        /*0080*/ 	.short	0x0000
        /*0082*/ 	.short	0x0000
        /*0084*/ 	.byte	0x00, 0xf0, 0x11, 0x00


	//----- nvinfo : EIATTR_SPARSE_MMA_MASK
	.align		4
.L_83:
        /*0088*/ 	.byte	0x03, 0x50
        /*008a*/ 	.short	0x0000


	//----- nvinfo : EIATTR_MAXREG_COUNT
	.align		4
        /*008c*/ 	.byte	0x03, 0x1b
        /*008e*/ 	.short	0x00ff


	//----- nvinfo : EIATTR_MERCURY_ISA_VERSION
	.align		4
        /*0090*/ 	.byte	0x03, 0x5f
        /*0092*/ 	.short	0x0101


	//----- nvinfo : EIATTR_VRC_CTA_INIT_COUNT
	.align		4
        /*0094*/ 	.byte	0x02, 0x4a
	.zero		1
	.zero		1


	//----- nvinfo : EIATTR_EXIT_INSTR_OFFSETS
	.align		4
        /*0098*/ 	.byte	0x04, 0x1c
        /*009a*/ 	.short	(.L_85 - .L_84)


	//   ....[0]....
.L_84:
        /*009c*/ 	.word	0x000000c0


	//   ....[1]....
        /*00a0*/ 	.word	0x00000890


	//----- nvinfo : EIATTR_CBANK_PARAM_SIZE
	.align		4
.L_85:
        /*00a4*/ 	.byte	0x03, 0x19
        /*00a6*/ 	.short	0x0030


	//----- nvinfo : EIATTR_PARAM_CBANK
	.align		4
        /*00a8*/ 	.byte	0x04, 0x0a
        /*00aa*/ 	.short	(.L_87 - .L_86)
	.align		4
.L_86:
        /*00ac*/ 	.word	index@(.nv.constant0._Z11sgemm_naiveiiifPKfS0_fPf)
        /*00b0*/ 	.short	0x0380
        /*00b2*/ 	.short	0x0030


	//----- nvinfo : EIATTR_SW_WAR
	.align		4
.L_87:
        /*00b4*/ 	.byte	0x04, 0x36
        /*00b6*/ 	.short	(.L_89 - .L_88)
.L_88:
        /*00b8*/ 	.word	0x00000008
.L_89:


//--------------------- .nv.callgraph             --------------------------
	.section	.nv.callgraph,"",@"SHT_CUDA_CALLGRAPH"
	.align	4
	.sectionentsize	8
	.align		4
        /*0000*/ 	.word	0x00000000
	.align		4
        /*0004*/ 	.word	0xffffffff
	.align		4
        /*0008*/ 	.word	0x00000000
	.align		4
        /*000c*/ 	.word	0xfffffffe
	.align		4
        /*0010*/ 	.word	0x00000000
	.align		4
        /*0014*/ 	.word	0xfffffffd
	.align		4
        /*0018*/ 	.word	0x00000000
	.align		4
        /*001c*/ 	.word	0xfffffffc


//--------------------- .text._Z12sgemm_sharediiifPKfS0_fPf --------------------------
	.section	.text._Z12sgemm_sharediiifPKfS0_fPf,"ax",@progbits
	.align	128
        .global         _Z12sgemm_sharediiifPKfS0_fPf
        .type           _Z12sgemm_sharediiifPKfS0_fPf,@function
        .size           _Z12sgemm_sharediiifPKfS0_fPf,(.L_x_13 - _Z12sgemm_sharediiifPKfS0_fPf)
        .other          _Z12sgemm_sharediiifPKfS0_fPf,@"STO_CUDA_ENTRY STV_DEFAULT"
_Z12sgemm_sharediiifPKfS0_fPf:
.text._Z12sgemm_sharediiifPKfS0_fPf:
[----:B------:R-:W-:Y:S01]  /*0000*/  LDC R1, c[0x0][0x37c] ;  /* 0x0000df00ff017b82 */ /* 0x000fe20000000800 */
[----:B------:R-:W0:Y:S07]  /*0010*/  S2R R7, SR_CTAID.X ;  /* 0x0000000000077919 */ /* 0x000e2e0000002500 */
[----:B------:R-:W1:Y:S01]  /*0020*/  S2UR UR5, SR_CTAID.Y ;  /* 0x00000000000579c3 */ /* 0x000e620000002600 */
[----:B------:R-:W2:Y:S01]  /*0030*/  S2R R4, SR_TID.X ;  /* 0x0000000000047919 */ /* 0x000ea20000002100 */
[----:B------:R-:W3:Y:S06]  /*0040*/  S2R R5, SR_TID.Y ;  /* 0x0000000000057919 */ /* 0x000eec0000002200 */
[----:B------:R-:W4:Y:S01]  /*0050*/  LDC.64 R10, c[0x0][0x380] ;  /* 0x0000e000ff0a7b82 */ /* 0x000f220000000a00 */
[----:B-1----:R-:W-:Y:S01]  /*0060*/  USHF.L.U32 UR5, UR5, 0x5, URZ ;  /* 0x0000000505057899 */ /* 0x002fe200080006ff */
[----:B0-----:R-:W-:-:S04]  /*0070*/  IMAD.SHL.U32 R7, R7, 0x20, RZ ;  /* 0x0000002007077824 */ /* 0x001fc800078e00ff */
[----:B--2---:R-:W-:Y:S01]  /*0080*/  IMAD.IADD R0, R7, 0x1, R4 ;  /* 0x0000000107007824 */ /* 0x004fe200078e0204 */
[----:B---3--:R-:W-:-:S04]  /*0090*/  IADD3 R3, PT, PT, R5, UR5, RZ ;  /* 0x0000000505037c10 */ /* 0x008fc8000fffe0ff */
[----:B----4-:R-:W-:-:S04]  /*00a0*/  ISETP.GE.AND P0, PT, R0, R11, PT ;  /* 0x0000000b0000720c */ /* 0x010fc80003f06270 */
[----:B------:R-:W-:-:S13]  /*00b0*/  ISETP.GE.OR P0, PT, R3, R10, P0 ;  /* 0x0000000a0300720c */ /* 0x000fda0000706670 */
[----:B------:R-:W-:Y:S05]  /*00c0*/  @P0 EXIT ;  /* 0x000000000000094d */ /* 0x000fea0003800000 */
[----:B------:R-:W0:Y:S01]  /*00d0*/  LDC R13, c[0x0][0x388] ;  /* 0x0000e200ff0d7b82 */ /* 0x000e220000000800 */
[----:B------:R-:W1:Y:S01]  /*00e0*/  LDCU.64 UR8, c[0x0][0x358] ;  /* 0x00006b00ff0877ac */ /* 0x000e620008000a00 */
[----:B------:R-:W-:-:S06]  /*00f0*/  IMAD.MOV.U32 R0, RZ, RZ, RZ ;  /* 0x000000ffff007224 */ /* 0x000fcc00078e00ff */
[----:B------:R-:W2:Y:S01]  /*0100*/  LDC R6, c[0x0][0x384] ;  /* 0x0000e100ff067b82 */ /* 0x000ea20000000800 */
[----:B0-----:R-:W-:-:S13]  /*0110*/  ISETP.GE.AND P0, PT, R13, 0x1, PT ;  /* 0x000000010d00780c */ /* 0x001fda0003f06270 */
[----:B-12---:R-:W-:Y:S05]  /*0120*/  @!P0 BRA `(.L_x_0) ;  /* 0x0000000c00448947 */ /* 0x006fea0003800000 */
[C-C-:B------:R-:W-:Y:S01]  /*0130*/  IMAD R2, R5.reuse, R13, R4.reuse ;  /* 0x0000000d05027224 */ /* 0x140fe200078e0204 */
[----:B------:R-:W0:Y:S01]  /*0140*/  S2UR UR7, SR_CgaCtaId ;  /* 0x00000000000779c3 */ /* 0x000e220000008800 */
[C---:B------:R-:W-:Y:S01]  /*0150*/  IMAD R8, R5.reuse, R11, R4 ;  /* 0x0000000b05087224 */ /* 0x040fe200078e0204 */
[----:B------:R-:W1:Y:S01]  /*0160*/  LDCU.128 UR12, c[0x0][0x390] ;  /* 0x00007200ff0c77ac */ /* 0x000e620008000c00 */
[----:B------:R-:W-:Y:S01]  /*0170*/  IMAD.WIDE.U32 R2, R2, 0x4, RZ ;  /* 0x0000000402027825 */ /* 0x000fe200078e00ff */
[----:B------:R-:W-:Y:S01]  /*0180*/  LEA R15, R5, R4, 0x5 ;  /* 0x00000004050f7211 */ /* 0x000fe200078e28ff */
[----:B------:R-:W-:Y:S02]  /*0190*/  UMOV UR4, 0x400 ;  /* 0x0000040000047882 */ /* 0x000fe40000000000 */
[----:B------:R-:W-:Y:S01]  /*01a0*/  IMAD.WIDE.U32 R8, R8, 0x4, RZ ;  /* 0x0000000408087825 */ /* 0x000fe200078e00ff */
[----:B------:R-:W-:-:S03]  /*01b0*/  UIADD3 UR6, UPT, UPT, UR4, 0x1000, URZ ;  /* 0x0000100004067890 */ /* 0x000fc6000fffe0ff */
[----:B------:R-:W-:Y:S02]  /*01c0*/  IMAD R13, R13, UR5, RZ ;  /* 0x000000050d0d7c24 */ /* 0x000fe4000f8e02ff */
[----:B------:R-:W-:Y:S02]  /*01d0*/  IMAD.SHL.U32 R11, R11, 0x20, RZ ;  /* 0x000000200b0b7824 */ /* 0x000fe400078e00ff */
[----:B------:R-:W-:-:S04]  /*01e0*/  IMAD.WIDE.U32 R2, R13, 0x4, R2 ;  /* 0x000000040d027825 */ /* 0x000fc800078e0002 */
[----:B------:R-:W-:Y:S01]  /*01f0*/  IMAD.WIDE.U32 R12, R7, 0x4, R8 ;  /* 0x00000004070c7825 */ /* 0x000fe200078e0008 */
[----:B-1----:R-:W-:Y:S01]  /*0200*/  IADD3 R19, P0, PT, R2, UR12, RZ ;  /* 0x0000000c02137c10 */ /* 0x002fe2000ff1e0ff */
[----:B------:R-:W1:Y:S02]  /*0210*/  LDC R8, c[0x0][0x388] ;  /* 0x0000e200ff087b82 */ /* 0x000e640000000800 */
[----:B------:R-:W-:Y:S01]  /*0220*/  IMAD.MOV.U32 R0, RZ, RZ, RZ ;  /* 0x000000ffff007224 */ /* 0x000fe200078e00ff */
[----:B0-----:R-:W-:Y:S01]  /*0230*/  ULEA UR4, UR7, UR4, 0x18 ;  /* 0x0000000407047291 */ /* 0x001fe2000f8ec0ff */
[----:B------:R-:W-:Y:S01]  /*0240*/  IADD3 R16, P1, PT, R12, UR14, RZ ;  /* 0x0000000e0c107c10 */ /* 0x000fe2000ff3e0ff */
[----:B------:R-:W-:Y:S01]  /*0250*/  ULEA UR6, UR7, UR6, 0x18 ;  /* 0x0000000607067291 */ /* 0x000fe2000f8ec0ff */
[----:B------:R-:W-:Y:S01]  /*0260*/  IADD3.X R10, PT, PT, R3, UR13, RZ, P0, !PT ;  /* 0x0000000d030a7c10 */ /* 0x000fe200087fe4ff */
[----:B------:R-:W-:Y:S01]  /*0270*/  IMAD.MOV.U32 R17, RZ, RZ, R4 ;  /* 0x000000ffff117224 */ /* 0x000fe200078e0004 */
[----:B------:R-:W-:-:S02]  /*0280*/  IADD3.X R23, PT, PT, R13, UR15, RZ, P1, !PT ;  /* 0x0000000f0d177c10 */ /* 0x000fc40008ffe4ff */
[C---:B------:R-:W-:Y:S02]  /*0290*/  LEA R12, R15.reuse, UR4, 0x2 ;  /* 0x000000040f0c7c11 */ /* 0x040fe4000f8e10ff */
[----:B------:R-:W-:Y:S02]  /*02a0*/  MOV R13, R5 ;  /* 0x00000005000d7202 */ /* 0x000fe40000000f00 */
[----:B------:R-:W-:Y:S02]  /*02b0*/  LEA R15, R15, UR6, 0x2 ;  /* 0x000000060f0f7c11 */ /* 0x000fe4000f8e10ff */
[----:B------:R-:W-:Y:S02]  /*02c0*/  LEA R9, R4, UR6, 0x2 ;  /* 0x0000000604097c11 */ /* 0x000fe4000f8e10ff */
[----:B------:R-:W-:Y:S01]  /*02d0*/  LEA R14, R5, UR4, 0x7 ;  /* 0x00000004050e7c11 */ /* 0x000fe2000f8e38ff */
[----:B------:R-:W-:-:S06]  /*02e0*/  UMOV UR4, URZ ;  /* 0x000000ff00047c82 */ /* 0x000fcc0008000000 */
.L_x_1:
[-C--:B-1----:R-:W-:Y:S02]  /*02f0*/  ISETP.GE.U32.AND P1, PT, R17, R8.reuse, PT ;  /* 0x000000081100720c */ /* 0x082fe40003f26070 */
[----:B------:R-:W-:-:S11]  /*0300*/  ISETP.GE.U32.AND P2, PT, R13, R8, PT ;  /* 0x000000080d00720c */ /* 0x000fd60003f46070 */
[----:B------:R-:W-:Y:S01]  /*0310*/  @!P1 IMAD.MOV.U32 R2, RZ, RZ, R19 ;  /* 0x000000ffff029224 */ /* 0x000fe200078e0013 */
[----:B------:R-:W-:-:S05]  /*0320*/  @!P1 MOV R3, R10 ;  /* 0x0000000a00039202 */ /* 0x000fca0000000f00 */
[----:B------:R0:W2:Y:S02]  /*0330*/  @!P1 LDG.E R21, desc[UR8][R2.64] ;  /* 0x0000000802159981 */ /* 0x0000a4000c1e1900 */
[----:B0-----:R-:W-:Y:S01]  /*0340*/  IMAD.MOV.U32 R2, RZ, RZ, R16 ;  /* 0x000000ffff027224 */ /* 0x001fe200078e0010 */
[----:B------:R-:W-:-:S05]  /*0350*/  MOV R3, R23 ;  /* 0x0000001700037202 */ /* 0x000fca0000000f00 */
[----:B------:R0:W3:Y:S01]  /*0360*/  @!P2 LDG.E R18, desc[UR8][R2.64] ;  /* 0x000000080212a981 */ /* 0x0000e2000c1e1900 */
[----:B------:R-:W-:Y:S02]  /*0370*/  UIADD3 UR6, UPT, UPT, UR4, 0x1, URZ ;  /* 0x0000000104067890 */ /* 0x000fe4000fffe0ff */
[C---:B------:R-:W-:Y:S01]  /*0380*/  ISETP.LE.AND P6, PT, R8.reuse, UR4, PT ;  /* 0x0000000408007c0c */ /* 0x040fe2000bfc3270 */
[----:B------:R-:W-:Y:S01]  /*0390*/  UIADD3 UR7, UPT, UPT, UR4, 0x2, URZ ;  /* 0x0000000204077890 */ /* 0x000fe2000fffe0ff */
[----:B------:R-:W-:Y:S01]  /*03a0*/  VIADD R17, R17, 0x20 ;  /* 0x0000002011117836 */ /* 0x000fe20000000000 */
[----:B------:R-:W-:Y:S02]  /*03b0*/  IADD3 R13, PT, PT, R13, 0x20, RZ ;  /* 0x000000200d0d7810 */ /* 0x000fe40007ffe0ff */
[----:B------:R-:W-:Y:S01]  /*03c0*/  ISETP.LE.AND P0, PT, R8, UR6, PT ;  /* 0x0000000608007c0c */ /* 0x000fe2000bf03270 */
[----:B------:R-:W-:Y:S01]  /*03d0*/  UIADD3 UR6, UPT, UPT, UR4, 0x3, URZ ;  /* 0x0000000304067890 */ /* 0x000fe2000fffe0ff */
[----:B0-----:R-:W-:-:S05]  /*03e0*/  IMAD.WIDE R2, R11, 0x4, R2 ;  /* 0x000000040b027825 */ /* 0x001fca00078e0202 */
[C---:B------:R-:W-:Y:S01]  /*03f0*/  ISETP.LE.AND P3, PT, R8.reuse, UR6, PT ;  /* 0x0000000608007c0c */ /* 0x040fe2000bf63270 */
[----:B------:R-:W-:Y:S01]  /*0400*/  UIADD3 UR6, UPT, UPT, UR4, 0x4, URZ ;  /* 0x0000000404067890 */ /* 0x000fe2000fffe0ff */
[----:B--2---:R-:W-:Y:S01]  /*0410*/  @!P1 STS [R12], R21 ;  /* 0x000000150c009388 */ /* 0x004fe20000000800 */
[----:B------:R-:W-:Y:S01]  /*0420*/  ISETP.LE.AND P1, PT, R8, UR7, PT ;  /* 0x0000000708007c0c */ /* 0x000fe2000bf23270 */
[----:B------:R-:W-:-:S06]  /*0430*/  UIADD3 UR7, UPT, UPT, UR4, 0x5, URZ ;  /* 0x0000000504077890 */ /* 0x000fcc000fffe0ff */
[C---:B------:R-:W-:Y:S01]  /*0440*/  ISETP.LE.AND P4, PT, R8.reuse, UR7, PT ;  /* 0x0000000708007c0c */ /* 0x040fe2000bf83270 */
[----:B------:R-:W-:Y:S01]  /*0450*/  UIADD3 UR7, UPT, UPT, UR4, 0x7, URZ ;  /* 0x0000000704077890 */ /* 0x000fe2000fffe0ff */
[----:B---3--:R-:W-:Y:S01]  /*0460*/  @!P2 STS [R15], R18 ;  /* 0x000000120f00a388 */ /* 0x008fe20000000800 */
[----:B------:R-:W-:Y:S01]  /*0470*/  BAR.SYNC.DEFER_BLOCKING 0x0 ;  /* 0x0000000000007b1d */ /* 0x000fe20000010000 */
[----:B------:R-:W-:Y:S01]  /*0480*/  ISETP.LE.AND P2, PT, R8, UR6, PT ;  /* 0x0000000608007c0c */ /* 0x000fe2000bf43270 */
[----:B------:R-:W-:-:S06]  /*0490*/  UIADD3 UR6, UPT, UPT, UR4, 0x6, URZ ;  /* 0x0000000604067890 */ /* 0x000fcc000fffe0ff */
[C---:B------:R-:W-:Y:S01]  /*04a0*/  ISETP.LE.AND P5, PT, R8.reuse, UR6, PT ;  /* 0x0000000608007c0c */ /* 0x040fe2000bfa3270 */
[----:B------:R-:W-:Y:S01]  /*04b0*/  UIADD3 UR6, UPT, UPT, UR4, 0x8, URZ ;  /* 0x0000000804067890 */ /* 0x000fe2000fffe0ff */
[----:B------:R-:W-:Y:S04]  /*04c0*/  @!P6 LDS R23, [R14] ;  /* 0x000000000e17e984 */ /* 0x000fe80000000800 */
[----:B------:R-:W0:Y:S04]  /*04d0*/  @!P6 LDS R20, [R9] ;  /* 0x000000000914e984 */ /* 0x000e280000000800 */
[----:B------:R-:W-:Y:S04]  /*04e0*/  @!P0 LDS R26, [R14+0x4] ;  /* 0x000004000e1a8984 */ /* 0x000fe80000000800 */
[----:B------:R-:W1:Y:S04]  /*04f0*/  @!P0 LDS R27, [R9+0x80] ;  /* 0x00008000091b8984 */ /* 0x000e680000000800 */
[----:B------:R-:W-:Y:S04]  /*0500*/  @!P1 LDS R28, [R14+0x8] ;  /* 0x000008000e1c9984 */ /* 0x000fe80000000800 */
[----:B------:R-:W2:Y:S04]  /*0510*/  @!P1 LDS R21, [R9+0x100] ;  /* 0x0001000009159984 */ /* 0x000ea80000000800 */
[----:B------:R-:W-:Y:S04]  /*0520*/  @!P3 LDS R25, [R14+0xc] ;  /* 0x00000c000e19b984 */ /* 0x000fe80000000800 */
[----:B------:R-:W3:Y:S04]  /*0530*/  @!P3 LDS R16, [R9+0x180] ;  /* 0x000180000910b984 */ /* 0x000ee80000000800 */
[----:B------:R-:W-:Y:S04]  /*0540*/  @!P2 LDS R22, [R14+0x10] ;  /* 0x000010000e16a984 */ /* 0x000fe80000000800 */
[----:B------:R-:W4:Y:S04]  /*0550*/  @!P2 LDS R24, [R9+0x200] ;  /* 0x000200000918a984 */ /* 0x000f280000000800 */
[----:B------:R-:W-:Y:S01]  /*0560*/  @!P4 LDS R29, [R9+0x280] ;  /* 0x00028000091dc984 */ /* 0x000fe20000000800 */
[----:B0-----:R-:W-:Y:S01]  /*0570*/  @!P6 FFMA R0, R23, R20, R0 ;  /* 0x000000141700e223 */ /* 0x001fe20000000000 */
[----:B------:R-:W-:-:S02]  /*0580*/  ISETP.LE.AND P6, PT, R8, UR7, PT ;  /* 0x0000000708007c0c */ /* 0x000fc4000bfc3270 */
[----:B------:R-:W-:Y:S01]  /*0590*/  @!P5 LDS R23, [R9+0x300] ;  /* 0x000300000917d984 */ /* 0x000fe20000000800 */
[----:B------:R-:W-:Y:S01]  /*05a0*/  UIADD3 UR7, UPT, UPT, UR4, 0x9, URZ ;  /* 0x0000000904077890 */ /* 0x000fe2000fffe0ff */
[----:B-1----:R-:W-:-:S05]  /*05b0*/  @!P0 FFMA R0, R27, R26, R0 ;  /* 0x0000001a1b008223 */ /* 0x002fca0000000000 */
[----:B------:R-:W-:Y:S01]  /*05c0*/  ISETP.LE.AND P0, PT, R8, UR7, PT ;  /* 0x0000000708007c0c */ /* 0x000fe2000bf03270 */
[----:B------:R-:W0:Y:S01]  /*05d0*/  @!P4 LDS R27, [R14+0x14] ;  /* 0x000014000e1bc984 */ /* 0x000e220000000800 */
[----:B------:R-:W-:-:S03]  /*05e0*/  UIADD3 UR7, UPT, UPT, UR4, 0xb, URZ ;  /* 0x0000000b04077890 */ /* 0x000fc6000fffe0ff */
[----:B------:R-:W-:Y:S01]  /*05f0*/  @!P6 LDS R18, [R14+0x1c] ;  /* 0x00001c000e12e984 */ /* 0x000fe20000000800 */
[----:B--2---:R-:W-:-:S03]  /*0600*/  @!P1 FFMA R0, R21, R28, R0 ;  /* 0x0000001c15009223 */ /* 0x004fc60000000000 */
[----:B------:R-:W1:Y:S04]  /*0610*/  @!P5 LDS R21, [R14+0x18] ;  /* 0x000018000e15d984 */ /* 0x000e680000000800 */
[----:B------:R-:W2:Y:S01]  /*0620*/  @!P6 LDS R20, [R9+0x380] ;  /* 0x000380000914e984 */ /* 0x000ea20000000800 */
[----:B---3--:R-:W-:Y:S01]  /*0630*/  @!P3 FFMA R0, R16, R25, R0 ;  /* 0x000000191000b223 */ /* 0x008fe20000000000 */
[----:B------:R-:W-:Y:S01]  /*0640*/  ISETP.LE.AND P3, PT, R8, UR6, PT ;  /* 0x0000000608007c0c */ /* 0x000fe2000bf63270 */
[----:B------:R-:W-:Y:S02]  /*0650*/  UIADD3 UR6, UPT, UPT, UR4, 0xa, URZ ;  /* 0x0000000a04067890 */ /* 0x000fe4000fffe0ff */
[----:B----4-:R-:W-:-:S04]  /*0660*/  @!P2 FFMA R0, R22, R24, R0 ;  /* 0x000000181600a223 */ /* 0x010fc80000000000 */
[C---:B------:R-:W-:Y:S01]  /*0670*/  ISETP.LE.AND P1, PT, R8.reuse, UR6, PT ;  /* 0x0000000608007c0c */ /* 0x040fe2000bf23270 */
[----:B------:R-:W-:Y:S01]  /*0680*/  UIADD3 UR6, UPT, UPT, UR4, 0xc, URZ ;  /* 0x0000000c04067890 */ /* 0x000fe2000fffe0ff */
[----:B------:R-:W-:Y:S01]  /*0690*/  ISETP.LE.AND P2, PT, R8, UR7, PT ;  /* 0x0000000708007c0c */ /* 0x000fe2000bf43270 */
[----:B------:R-:W-:-:S03]  /*06a0*/  UIADD3 UR7, UPT, UPT, UR4, 0xd, URZ ;  /* 0x0000000d04077890 */ /* 0x000fc6000fffe0ff */
[----:B------:R-:W-:Y:S04]  /*06b0*/  @!P3 LDS R25, [R14+0x20] ;  /* 0x000020000e19b984 */ /* 0x000fe80000000800 */
[----:B------:R-:W3:Y:S04]  /*06c0*/  @!P3 LDS R16, [R9+0x400] ;  /* 0x000400000910b984 */ /* 0x000ee80000000800 */
[----:B------:R-:W-:Y:S01]  /*06d0*/  @!P1 LDS R22, [R14+0x28] ;  /* 0x000028000e169984 */ /* 0x000fe20000000800 */
[----:B0-----:R-:W-:-:S03]  /*06e0*/  @!P4 FFMA R0, R29, R27, R0 ;  /* 0x0000001b1d00c223 */ /* 0x001fc60000000000 */
[----:B------:R-:W-:Y:S04]  /*06f0*/  @!P1 LDS R24, [R9+0x500] ;  /* 0x0005000009189984 */ /* 0x000fe80000000800 */
[----:B------:R-:W-:Y:S01]  /*0700*/  @!P0 LDS R27, [R14+0x24] ;  /* 0x000024000e1b8984 */ /* 0x000fe20000000800 */
[----:B-1----:R-:W-:-:S03]  /*0710*/  @!P5 FFMA R0, R23, R21, R0 ;  /* 0x000000151700d223 */ /* 0x002fc60000000000 */
[----:B------:R-:W0:Y:S01]  /*0720*/  @!P0 LDS R29, [R9+0x480] ;  /* 0x00048000091d8984 */ /* 0x000e220000000800 */
[----:B------:R-:W-:Y:S01]  /*0730*/  ISETP.LE.AND P5, PT, R8, UR7, PT ;  /* 0x0000000708007c0c */ /* 0x000fe2000bfa3270 */
[----:B------:R-:W-:Y:S01]  /*0740*/  UIADD3 UR7, UPT, UPT, UR4, 0xf, URZ ;  /* 0x0000000f04077890 */ /* 0x000fe2000fffe0ff */
[----:B--2---:R-:W-:Y:S01]  /*0750*/  @!P6 FFMA R0, R20, R18, R0 ;  /* 0x000000121400e223 */ /* 0x004fe20000000000 */
[----:B------:R-:W-:Y:S01]  /*0760*/  @!P2 LDS R21, [R14+0x2c] ;  /* 0x00002c000e15a984 */ /* 0x000fe20000000800 */
[C---:B------:R-:W-:Y:S01]  /*0770*/  ISETP.LE.AND P6, PT, R8.reuse, UR6, PT ;  /* 0x0000000608007c0c */ /* 0x040fe2000bfc3270 */
[----:B------:R-:W-:Y:S02]  /*0780*/  UIADD3 UR6, UPT, UPT, UR4, 0xe, URZ ;  /* 0x0000000e04067890 */ /* 0x000fe4000fffe0ff */
[----:B------:R-:W1:Y:S04]  /*0790*/  @!P2 LDS R23, [R9+0x580] ;  /* 0x000580000917a984 */ /* 0x000e680000000800 */
[C---:B------:R-:W-:Y:S01]  /*07a0*/  ISETP.LE.AND P4, PT, R8.reuse, UR6, PT ;  /* 0x0000000608007c0c */ /* 0x040fe2000bf83270 */
[----:B------:R-:W-:Y:S01]  /*07b0*/  UIADD3 UR6, UPT, UPT, UR4, 0x10, URZ ;  /* 0x0000001004067890 */ /* 0x000fe2000fffe0ff */
[----:B------:R-:W-:Y:S04]  /*07c0*/  @!P5 LDS R18, [R14+0x34] ;  /* 0x000034000e12d984 */ /* 0x000fe80000000800 */
[----:B------:R-:W-:Y:S01]  /*07d0*/  @!P5 LDS R20, [R9+0x680] ;  /* 0x000680000914d984 */ /* 0x000fe20000000800 */
[----:B---3--:R-:W-:Y:S01]  /*07e0*/  @!P3 FFMA R0, R25, R16, R0 ;  /* 0x000000101900b223 */ /* 0x008fe20000000000 */
[----:B------:R-:W-:-:S02]  /*07f0*/  ISETP.LE.AND P3, PT, R8, UR7, PT ;  /* 0x0000000708007c0c */ /* 0x000fc4000bf63270 */
[----:B------:R-:W-:Y:S01]  /*0800*/  @!P6 LDS R25, [R14+0x30] ;  /* 0x000030000e19e984 */ /* 0x000fe20000000800 */
[----:B------:R-:W-:-:S03]  /*0810*/  UIADD3 UR7, UPT, UPT, UR4, 0x11, URZ ;  /* 0x0000001104077890 */ /* 0x000fc6000fffe0ff */
[----:B------:R-:W2:Y:S01]  /*0820*/  @!P6 LDS R16, [R9+0x600] ;  /* 0x000600000910e984 */ /* 0x000ea20000000800 */
[----:B0-----:R-:W-:Y:S01]  /*0830*/  @!P0 FFMA R0, R29, R27, R0 ;  /* 0x0000001b1d008223 */ /* 0x001fe20000000000 */
[----:B------:R-:W-:Y:S02]  /*0840*/  ISETP.LE.AND P0, PT, R8, UR6, PT ;  /* 0x0000000608007c0c */ /* 0x000fe4000bf03270 */
[----:B------:R-:W-:Y:S01]  /*0850*/  @!P4 LDS R27, [R14+0x38] ;  /* 0x000038000e1bc984 */ /* 0x000fe20000000800 */
[----:B------:R-:W-:Y:S01]  /*0860*/  UIADD3 UR6, UPT, UPT, UR4, 0x12, URZ ;  /* 0x0000001204067890 */ /* 0x000fe2000fffe0ff */
[----:B------:R-:W-:Y:S01]  /*0870*/  @!P1 FFMA R0, R24, R22, R0 ;  /* 0x0000001618009223 */ /* 0x000fe20000000000 */
[C---:B------:R-:W-:Y:S01]  /*0880*/  ISETP.LE.AND P1, PT, R8.reuse, UR7, PT ;  /* 0x0000000708007c0c */ /* 0x040fe2000bf23270 */
[----:B------:R-:W0:Y:S01]  /*0890*/  @!P4 LDS R29, [R9+0x700] ;  /* 0x00070000091dc984 */ /* 0x000e220000000800 */
[----:B------:R-:W-:Y:S01]  /*08a0*/  UIADD3 UR7, UPT, UPT, UR4, 0x13, URZ ;  /* 0x0000001304077890 */ /* 0x000fe2000fffe0ff */
[----:B-1----:R-:W-:Y:S01]  /*08b0*/  @!P2 FFMA R0, R23, R21, R0 ;  /* 0x000000151700a223 */ /* 0x002fe20000000000 */
[----:B------:R-:W-:Y:S01]  /*08c0*/  ISETP.LE.AND P2, PT, R8, UR6, PT ;  /* 0x0000000608007c0c */ /* 0x000fe2000bf43270 */
[----:B------:R-:W-:Y:S01]  /*08d0*/  @!P3 LDS R21, [R14+0x3c] ;  /* 0x00003c000e15b984 */ /* 0x000fe20000000800 */
[----:B------:R-:W-:-:S03]  /*08e0*/  UIADD3 UR6, UPT, UPT, UR4, 0x14, URZ ;  /* 0x0000001404067890 */ /* 0x000fc6000fffe0ff */
[----:B------:R-:W1:Y:S01]  /*08f0*/  @!P3 LDS R23, [R9+0x780] ;  /* 0x000780000917b984 */ /* 0x000e620000000800 */
[----:B--2---:R-:W-:Y:S01]  /*0900*/  @!P6 FFMA R0, R25, R16, R0 ;  /* 0x000000101900e223 */ /* 0x004fe20000000000 */
[----:B------:R-:W-:Y:S02]  /*0910*/  ISETP.LE.AND P6, PT, R8, UR7, PT ;  /* 0x0000000708007c0c */ /* 0x000fe4000bfc3270 */
[----:B------:R-:W-:Y:S01]  /*0920*/  @!P0 LDS R25, [R14+0x40] ;  /* 0x000040000e198984 */ /* 0x000fe20000000800 */
[----:B------:R-:W-:Y:S01]  /*0930*/  UIADD3 UR7, UPT, UPT, UR4, 0x15, URZ ;  /* 0x0000001504077890 */ /* 0x000fe2000fffe0ff */
[----:B------:R-:W-:Y:S02]  /*0940*/  @!P5 FFMA R0, R20, R18, R0 ;  /* 0x000000121400d223 */ /* 0x000fe40000000000 */
[----:B------:R-:W2:Y:S03]  /*0950*/  @!P0 LDS R16, [R9+0x800] ;  /* 0x0008000009108984 */ /* 0x000ea60000000800 */
[----:B------:R-:W-:Y:S01]  /*0960*/  ISETP.LE.AND P5, PT, R8, UR7, PT ;  /* 0x0000000708007c0c */ /* 0x000fe2000bfa3270 */
[----:B------:R-:W-:Y:S01]  /*0970*/  @!P1 LDS R18, [R14+0x44] ;  /* 0x000044000e129984 */ /* 0x000fe20000000800 */
[----:B------:R-:W-:-:S03]  /*0980*/  UIADD3 UR7, UPT, UPT, UR4, 0x17, URZ ;  /* 0x0000001704077890 */ /* 0x000fc6000fffe0ff */
[----:B------:R-:W3:Y:S01]  /*0990*/  @!P1 LDS R20, [R9+0x880] ;  /* 0x0008800009149984 */ /* 0x000ee20000000800 */
[----:B0-----:R-:W-:-:S03]  /*09a0*/  @!P4 FFMA R0, R29, R27, R0 ;  /* 0x0000001b1d00c223 */ /* 0x001fc60000000000 */
[----:B------:R-:W-:Y:S01]  /*09b0*/  @!P6 LDS R22, [R14+0x4c] ;  /* 0x00004c000e16e984 */ /* 0x000fe20000000800 */
[----:B------:R-:W-:Y:S01]  /*09c0*/  ISETP.LE.AND P4, PT, R8, UR6, PT ;  /* 0x0000000608007c0c */ /* 0x000fe2000bf83270 */
[----:B------:R-:W-:Y:S02]  /*09d0*/  UIADD3 UR6, UPT, UPT, UR4, 0x16, URZ ;  /* 0x0000001604067890 */ /* 0x000fe4000fffe0ff */
[----:B------:R-:W-:Y:S01]  /*09e0*/  @!P2 LDS R27, [R14+0x48] ;  /* 0x000048000e1ba984 */ /* 0x000fe20000000800 */
[----:B-1----:R-:W-:-:S03]  /*09f0*/  @!P3 FFMA R0, R23, R21, R0 ;  /* 0x000000151700b223 */ /* 0x002fc60000000000 */
[----:B------:R-:W0:Y:S01]  /*0a00*/  @!P2 LDS R29, [R9+0x900] ;  /* 0x00090000091da984 */ /* 0x000e220000000800 */
[C---:B------:R-:W-:Y:S01]  /*0a10*/  ISETP.LE.AND P3, PT, R8.reuse, UR6, PT ;  /* 0x0000000608007c0c */ /* 0x040fe2000bf63270 */
[----:B------:R-:W-:Y:S02]  /*0a20*/  UIADD3 UR6, UPT, UPT, UR4, 0x18, URZ ;  /* 0x0000001804067890 */ /* 0x000fe4000fffe0ff */
[----:B------:R-:W1:Y:S04]  /*0a30*/  @!P6 LDS R21, [R9+0x980] ;  /* 0x000980000915e984 */ /* 0x000e680000000800 */
[----:B------:R-:W-:Y:S01]  /*0a40*/  @!P4 LDS R23, [R14+0x50] ;  /* 0x000050000e17c984 */ /* 0x000fe20000000800 */
[----:B--2---:R-:W-:Y:S01]  /*0a50*/  @!P0 FFMA R0, R25, R16, R0 ;  /* 0x0000001019008223 */ /* 0x004fe20000000000 */
[----:B------:R-:W-:-:S02]  /*0a60*/  ISETP.LE.AND P0, PT, R8, UR7, PT ;  /* 0x0000000708007c0c */ /* 0x000fc4000bf03270 */
[----:B------:R-:W2:Y:S01]  /*0a70*/  @!P4 LDS R16, [R9+0xa00] ;  /* 0x000a00000910c984 */ /* 0x000ea20000000800 */
[----:B------:R-:W-:-:S03]  /*0a80*/  UIADD3 UR7, UPT, UPT, UR4, 0x19, URZ ;  /* 0x0000001904077890 */ /* 0x000fc6000fffe0ff */
[----:B------:R-:W-:Y:S01]  /*0a90*/  @!P5 LDS R25, [R14+0x54] ;  /* 0x000054000e19d984 */ /* 0x000fe20000000800 */
[----:B---3--:R-:W-:Y:S02]  /*0aa0*/  @!P1 FFMA R0, R20, R18, R0 ;  /* 0x0000001214009223 */ /* 0x008fe40000000000 */
[----:B------:R-:W-:Y:S01]  /*0ab0*/  ISETP.LE.AND P1, PT, R8, UR7, PT ;  /* 0x0000000708007c0c */ /* 0x000fe2000bf23270 */
[----:B------:R-:W3:Y:S01]  /*0ac0*/  @!P5 LDS R18, [R9+0xa80] ;  /* 0x000a80000912d984 */ /* 0x000ee20000000800 */
[----:B------:R-:W-:-:S03]  /*0ad0*/  UIADD3 UR7, UPT, UPT, UR4, 0x1b, URZ ;  /* 0x0000001b04077890 */ /* 0x000fc6000fffe0ff */
[----:B------:R-:W-:Y:S01]  /*0ae0*/  @!P3 LDS R20, [R14+0x58] ;  /* 0x000058000e14b984 */ /* 0x000fe20000000800 */
[----:B0-----:R-:W-:Y:S01]  /*0af0*/  @!P2 FFMA R0, R29, R27, R0 ;  /* 0x0000001b1d00a223 */ /* 0x001fe20000000000 */
[C---:B------:R-:W-:Y:S02]  /*0b00*/  ISETP.LE.AND P2, PT, R8.reuse, UR6, PT ;  /* 0x0000000608007c0c */ /* 0x040fe4000bf43270 */
[----:B------:R-:W0:Y:S01]  /*0b10*/  @!P3 LDS R27, [R9+0xb00] ;  /* 0x000b0000091bb984 */ /* 0x000e220000000800 */
[----:B------:R-:W-:Y:S01]  /*0b20*/  UIADD3 UR6, UPT, UPT, UR4, 0x1a, URZ ;  /* 0x0000001a04067890 */ /* 0x000fe2000fffe0ff */
[----:B-1----:R-:W-:Y:S02]  /*0b30*/  @!P6 FFMA R0, R21, R22, R0 ;  /* 0x000000161500e223 */ /* 0x002fe40000000000 */
[----:B------:R-:W-:Y:S03]  /*0b40*/  @!P0 LDS R22, [R14+0x5c] ;  /* 0x00005c000e168984 */ /* 0x000fe60000000800 */
[C---:B------:R-:W-:Y:S01]  /*0b50*/  ISETP.LE.AND P6, PT, R8.reuse, UR6, PT ;  /* 0x0000000608007c0c */ /* 0x040fe2000bfc3270 */
[----:B------:R-:W1:Y:S01]  /*0b60*/  @!P0 LDS R21, [R9+0xb80] ;  /* 0x000b800009158984 */ /* 0x000e620000000800 */
[----:B------:R-:W-:Y:S01]  /*0b70*/  UIADD3 UR6, UPT, UPT, UR4, 0x1c, URZ ;  /* 0x0000001c04067890 */ /* 0x000fe2000fffe0ff */
[----:B--2---:R-:W-:Y:S01]  /*0b80*/  @!P4 FFMA R0, R23, R16, R0 ;  /* 0x000000101700c223 */ /* 0x004fe20000000000 */
[----:B------:R-:W-:Y:S01]  /*0b90*/  ISETP.LE.AND P4, PT, R8, UR7, PT ;  /* 0x0000000708007c0c */ /* 0x000fe2000bf83270 */
[----:B------:R-:W-:Y:S01]  /*0ba0*/  @!P2 LDS R23, [R14+0x60] ;  /* 0x000060000e17a984 */ /* 0x000fe20000000800 */
[----:B------:R-:W-:-:S03]  /*0bb0*/  UIADD3 UR7, UPT, UPT, UR4, 0x1d, URZ ;  /* 0x0000001d04077890 */ /* 0x000fc6000fffe0ff */
[----:B------:R-:W2:Y:S01]  /*0bc0*/  @!P2 LDS R16, [R9+0xc00] ;  /* 0x000c00000910a984 */ /* 0x000ea20000000800 */
[----:B---3--:R-:W-:Y:S01]  /*0bd0*/  @!P5 FFMA R0, R18, R25, R0 ;  /* 0x000000191200d223 */ /* 0x008fe20000000000 */
[----:B------:R-:W-:Y:S02]  /*0be0*/  ISETP.LE.AND P5, PT, R8, UR6, PT ;  /* 0x0000000608007c0c */ /* 0x000fe4000bfa3270 */
[----:B------:R-:W-:Y:S01]  /*0bf0*/  @!P1 LDS R18, [R14+0x64] ;  /* 0x000064000e129984 */ /* 0x000fe20000000800 */
[----:B------:R-:W-:-:S03]  /*0c00*/  UIADD3 UR6, UPT, UPT, UR4, 0x1e, URZ ;  /* 0x0000001e04067890 */ /* 0x000fc6000fffe0ff */
[----:B------:R-:W3:Y:S01]  /*0c10*/  @!P1 LDS R25, [R9+0xc80] ;  /* 0x000c800009199984 */ /* 0x000ee20000000800 */
[----:B0-----:R-:W-:Y:S01]  /*0c20*/  @!P3 FFMA R0, R27, R20, R0 ;  /* 0x000000141b00b223 */ /* 0x001fe20000000000 */
[C---:B------:R-:W-:Y:S02]  /*0c30*/  ISETP.LE.AND P3, PT, R8.reuse, UR7, PT ;  /* 0x0000000708007c0c */ /* 0x040fe4000bf63270 */
[----:B------:R-:W-:Y:S01]  /*0c40*/  @!P6 LDS R20, [R14+0x68] ;  /* 0x000068000e14e984 */ /* 0x000fe20000000800 */
[----:B------:R-:W-:Y:S02]  /*0c50*/  UIADD3 UR7, UPT, UPT, UR4, 0x1f, URZ ;  /* 0x0000001f04077890 */ /* 0x000fe4000fffe0ff */
[----:B------:R-:W-:Y:S01]  /*0c60*/  UIADD3 UR4, UPT, UPT, UR4, 0x20, URZ ;  /* 0x0000002004047890 */ /* 0x000fe2000fffe0ff */
[----:B------:R-:W0:Y:S01]  /*0c70*/  @!P6 LDS R27, [R9+0xd00] ;  /* 0x000d0000091be984 */ /* 0x000e220000000800 */
[----:B-1----:R-:W-:Y:S01]  /*0c80*/  @!P0 FFMA R0, R21, R22, R0 ;  /* 0x0000001615008223 */ /* 0x002fe20000000000 */
[----:B------:R-:W-:-:S02]  /*0c90*/  ISETP.LE.AND P0, PT, R8, UR6, PT ;  /* 0x0000000608007c0c */ /* 0x000fc4000bf03270 */
[----:B------:R-:W-:Y:S04]  /*0ca0*/  @!P4 LDS R22, [R14+0x6c] ;  /* 0x00006c000e16c984 */ /* 0x000fe80000000800 */
[----:B------:R-:W1:Y:S04]  /*0cb0*/  @!P4 LDS R21, [R9+0xd80] ;  /* 0x000d80000915c984 */ /* 0x000e680000000800 */
[----:B------:R-:W-:Y:S01]  /*0cc0*/  @!P5 LDS R29, [R14+0x70] ;  /* 0x000070000e1dd984 */ /* 0x000fe20000000800 */
[----:B--2---:R-:W-:Y:S01]  /*0cd0*/  @!P2 FFMA R0, R23, R16, R0 ;  /* 0x000000101700a223 */ /* 0x004fe20000000000 */
[----:B------:R-:W-:-:S02]  /*0ce0*/  ISETP.LE.AND P2, PT, R8, UR7, PT ;  /* 0x0000000708007c0c */ /* 0x000fc4000bf43270 */
[----:B------:R-:W2:Y:S04]  /*0cf0*/  @!P5 LDS R23, [R9+0xe00] ;  /* 0x000e00000917d984 */ /* 0x000ea80000000800 */
[----:B------:R-:W-:Y:S01]  /*0d00*/  @!P3 LDS R16, [R14+0x74] ;  /* 0x000074000e10b984 */ /* 0x000fe20000000800 */
[----:B---3--:R-:W-:Y:S01]  /*0d10*/  @!P1 FFMA R0, R25, R18, R0 ;  /* 0x0000001219009223 */ /* 0x008fe20000000000 */
[----:B------:R-:W-:Y:S02]  /*0d20*/  IADD3 R19, P1, PT, R19, 0x80, RZ ;  /* 0x0000008013137810 */ /* 0x000fe40007f3e0ff */
[----:B------:R-:W3:Y:S04]  /*0d30*/  @!P3 LDS R25, [R9+0xe80] ;  /* 0x000e80000919b984 */ /* 0x000ee80000000800 */
[----:B------:R-:W-:Y:S01]  /*0d40*/  @!P0 LDS R18, [R14+0x78] ;  /* 0x000078000e128984 */ /* 0x000fe20000000800 */
[----:B------:R-:W-:-:S02]  /*0d50*/  IMAD.X R10, RZ, RZ, R10, P1 ;  /* 0x000000ffff0a7224 */ /* 0x000fc400008e060a */
[----:B0-----:R-:W-:Y:S02]  /*0d60*/  @!P6 FFMA R0, R27, R20, R0 ;  /* 0x000000141b00e223 */ /* 0x001fe40000000000 */
[----:B------:R-:W0:Y:S04]  /*0d70*/  @!P0 LDS R27, [R9+0xf00] ;  /* 0x000f0000091b8984 */ /* 0x000e280000000800 */
[----:B------:R-:W-:Y:S01]  /*0d80*/  @!P2 LDS R20, [R14+0x7c] ;  /* 0x00007c000e14a984 */ /* 0x000fe20000000800 */
[----:B-1----:R-:W-:-:S03]  /*0d90*/  @!P4 FFMA R0, R21, R22, R0 ;  /* 0x000000161500c223 */ /* 0x002fc60000000000 */
[----:B------:R-:W1:Y:S01]  /*0da0*/  @!P2 LDS R21, [R9+0xf80] ;  /* 0x000f80000915a984 */ /* 0x000e620000000800 */
[----:B--2---:R-:W-:Y:S01]  /*0db0*/  @!P5 FFMA R0, R29, R23, R0 ;  /* 0x000000171d00d223 */ /* 0x004fe20000000000 */
[----:B------:R-:W-:-:S03]  /*0dc0*/  MOV R23, R3 ;  /* 0x0000000300177202 */ /* 0x000fc60000000f00 */
[----:B---3--:R-:W-:Y:S01]  /*0dd0*/  @!P3 FFMA R0, R25, R16, R0 ;  /* 0x000000101900b223 */ /* 0x008fe20000000000 */
[----:B------:R-:W-:-:S03]  /*0de0*/  IMAD.MOV.U32 R16, RZ, RZ, R2 ;  /* 0x000000ffff107224 */ /* 0x000fc600078e0002 */
[----:B0-----:R-:W-:Y:S01]  /*0df0*/  @!P0 FFMA R0, R27, R18, R0 ;  /* 0x000000121b008223 */ /* 0x001fe20000000000 */
[----:B------:R-:W-:Y:S01]  /*0e00*/  BAR.SYNC.DEFER_BLOCKING 0x0 ;  /* 0x0000000000007b1d */ /* 0x000fe20000010000 */
[----:B------:R-:W-:Y:S02]  /*0e10*/  ISETP.LE.AND P0, PT, R8, UR4, PT ;  /* 0x0000000408007c0c */ /* 0x000fe4000bf03270 */
[----:B-1----:R-:W-:-:S11]  /*0e20*/  @!P2 FFMA R0, R21, R20, R0 ;  /* 0x000000141500a223 */ /* 0x002fd60000000000 */
[----:B------:R-:W-:Y:S05]  /*0e30*/  @!P0 BRA `(.L_x_1) ;  /* 0xfffffff4002c8947 */ /* 0x000fea000383ffff */
.L_x_0:
[----:B------:R-:W0:Y:S01]  /*0e40*/  LDCU.64 UR6, c[0x0][0x3a8] ;  /* 0x00007500ff0677ac */ /* 0x000e220008000a00 */
[----:B------:R-:W-:Y:S02]  /*0e50*/  IMAD R5, R5, R6, R4 ;  /* 0x0000000605057224 */ /* 0x000fe400078e0204 */
[----:B------:R-:W-:Y:S01]  /*0e60*/  IMAD R6, R6, UR5, R7 ;  /* 0x0000000506067c24 */ /* 0x000fe2000f8e0207 */
[----:B------:R-:W1:Y:S04]  /*0e70*/  LDCU UR4, c[0x0][0x3a0] ;  /* 0x00007400ff0477ac */ /* 0x000e680008000800 */
[----:B------:R-:W-:-:S04]  /*0e80*/  IADD3 R6, P0, PT, R5, R6, RZ ;  /* 0x0000000605067210 */ /* 0x000fc80007f1e0ff */
[----:B------:R-:W-:Y:S02]  /*0e90*/  IADD3.X R3, PT, PT, RZ, RZ, RZ, P0, !PT ;  /* 0x000000ffff037210 */ /* 0x000fe400007fe4ff */
[C---:B0-----:R-:W-:Y:S01]  /*0ea0*/  LEA R2, P0, R6.reuse, UR6, 0x2 ;  /* 0x0000000606027c11 */ /* 0x041fe2000f8010ff */
[----:B------:R-:W0:Y:S03]  /*0eb0*/  LDCU UR6, c[0x0][0x38c] ;  /* 0x00007180ff0677ac */ /* 0x000e260008000800 */
[----:B------:R-:W-:-:S05]  /*0ec0*/  LEA.HI.X R3, R6, UR7, R3, 0x2, P0 ;  /* 0x0000000706037c11 */ /* 0x000fca00080f1403 */
[----:B------:R-:W1:Y:S02]  /*0ed0*/  LDG.E R4, desc[UR8][R2.64] ;  /* 0x0000000802047981 */ /* 0x000e64000c1e1900 */
[----:B-1----:R-:W-:-:S04]  /*0ee0*/  FMUL R5, R4, UR4 ;  /* 0x0000000404057c20 */ /* 0x002fc80008400000 */
[----:B0-----:R-:W-:-:S05]  /*0ef0*/  FFMA R5, R0, UR6, R5 ;  /* 0x0000000600057c23 */ /* 0x001fca0008000005 */
[----:B------:R-:W-:Y:S01]  /*0f00*/  STG.E desc[UR8][R2.64], R5 ;  /* 0x0000000502007986 */ /* 0x000fe2000c101908 */
[----:B------:R-:W-:Y:S05]  /*0f10*/  EXIT ;  /* 0x000000000000794d */ /* 0x000fea0003800000 */
.L_x_2:
[----:B------:R-:W-:-:S00]  /*0f20*/  BRA `(.L_x_2) ;  /* 0xfffffffc00fc7947 */ /* 0x000fc0000383ffff */
[----:B------:R-:W-:-:S00]  /*0f30*/  NOP ;  /* 0x0000000000007918 */ /* 0x000fc00000000000 */
        /* <DEDUP_REMOVED lines=12> */
.L_x_13:


//--------------------- .text._Z14sgemm_coalesceiiifPKfS0_fPf --------------------------
	.section	.text._Z14sgemm_coalesceiiifPKfS0_fPf,"ax",@progbits
	.align	128
        .global         _Z14sgemm_coalesceiiifPKfS0_fPf
        .type           _Z14sgemm_coalesceiiifPKfS0_fPf,@function
        .size           _Z14sgemm_coalesceiiifPKfS0_fPf,(.L_x_14 - _Z14sgemm_coalesceiiifPKfS0_fPf)
        .other          _Z14sgemm_coalesceiiifPKfS0_fPf,@"STO_CUDA_ENTRY STV_DEFAULT"
_Z14sgemm_coalesceiiifPKfS0_fPf:
.text._Z14sgemm_coalesceiiifPKfS0_fPf:
[----:B------:R-:W-:Y:S01]  /*0000*/  LDC R1, c[0x0][0x37c] ;  /* 0x0000df00ff017b82 */ /* 0x000fe20000000800 */
[----:B------:R-:W0:Y:S07]  /*0010*/  S2R R5, SR_TID.X ;  /* 0x0000000000057919 */ /* 0x000e2e0000002100 */
[----:B------:R-:W0:Y:S01]  /*0020*/  S2UR UR4, SR_CTAID.X ;  /* 0x00000000000479c3 */ /* 0x000e220000002500 */
[----:B------:R-:W1:Y:S07]  /*0030*/  S2R R4, SR_TID.Y ;  /* 0x0000000000047919 */ /* 0x000e6e0000002200 */
[----:B------:R-:W0:Y:S08]  /*0040*/  LDC R0, c[0x0][0x360] ;  /* 0x0000d800ff007b82 */ /* 0x000e300000000800 */
[----:B------:R-:W1:Y:S08]  /*0050*/  S2UR UR5, SR_CTAID.Y ;  /* 0x00000000000579c3 */ /* 0x000e700000002600 */
[----:B------:R-:W1:Y:S08]  /*0060*/  LDC R19, c[0x0][0x364] ;  /* 0x0000d900ff137b82 */ /* 0x000e700000000800 */
[----:B------:R-:W2:Y:S01]  /*0070*/  LDC.64 R2, c[0x0][0x380] ;  /* 0x0000e000ff027b82 */ /* 0x000ea20000000a00 */
[----:B0-----:R-:W-:-:S02]  /*0080*/  IMAD R0, R0, UR4, R5 ;  /* 0x0000000400007c24 */ /* 0x001fc4000f8e0205 */
[----:B-1----:R-:W-:-:S03]  /*0090*/  IMAD R19, R19, UR5, R4 ;  /* 0x0000000513137c24 */ /* 0x002fc6000f8e0204 */
[----:B--2---:R-:W-:-:S04]  /*00a0*/  ISETP.GE.AND P0, PT, R0, R3, PT ;  /* 0x000000030000720c */ /* 0x004fc80003f06270 */
[----:B------:R-:W-:-:S13]  /*00b0*/  ISETP.GE.OR P0, PT, R19, R2, P0 ;  /* 0x000000021300720c */ /* 0x000fda0000706670 */
[----:B------:R-:W-:Y:S05]  /*00c0*/  @P0 EXIT ;  /* 0x000000000000094d */ /* 0x000fea0003800000 */
[----:B------:R-:W0:Y:S01]  /*00d0*/  LDC R2, c[0x0][0x388] ;  /* 0x0000e200ff027b82 */ /* 0x000e220000000800 */
[----:B------:R-:W1:Y:S01]  /*00e0*/  LDCU.64 UR4, c[0x0][0x358] ;  /* 0x00006b00ff0477ac */ /* 0x000e620008000a00 */
[----:B------:R-:W-:Y:S01]  /*00f0*/  HFMA2 R24, -RZ, RZ, 0, 0 ;  /* 0x00000000ff187431 */ /* 0x000fe200000001ff */
[----:B0-----:R-:W-:-:S13]  /*0100*/  ISETP.GE.AND P0, PT, R2, 0x1, PT ;  /* 0x000000010200780c */ /* 0x001fda0003f06270 */
[----:B-1----:R-:W-:Y:S05]  /*0110*/  @!P0 BRA `(.L_x_3) ;  /* 0x0000000400e08947 */ /* 0x002fea0003800000 */
[C---:B------:R-:W-:Y:S01]  /*0120*/  ISETP.GE.U32.AND P1, PT, R2.reuse, 0x8, PT ;  /* 0x000000080200780c */ /* 0x040fe20003f26070 */
[----:B------:R-:W-:Y:S01]  /*0130*/  IMAD R20, R19, R2, RZ ;  /* 0x0000000213147224 */ /* 0x000fe200078e02ff */
[----:B------:R-:W-:Y:S02]  /*0140*/  LOP3.LUT R27, R2, 0x7, RZ, 0xc0, !PT ;  /* 0x00000007021b7812 */ /* 0x000fe400078ec0ff */
[----:B------:R-:W-:Y:S02]  /*0150*/  MOV R24, RZ ;  /* 0x000000ff00187202 */ /* 0x000fe40000000f00 */
[----:B------:R-:W-:Y:S02]  /*0160*/  ISETP.NE.AND P0, PT, R27, RZ, PT ;  /* 0x000000ff1b00720c */ /* 0x000fe40003f05270 */
[----:B------:R-:W-:-:S05]  /*0170*/  MOV R21, RZ ;  /* 0x000000ff00157202 */ /* 0x000fca0000000f00 */
[----:B------:R-:W-:Y:S06]  /*0180*/  @!P1 BRA `(.L_x_4) ;  /* 0x0000000000c49947 */ /* 0x000fec0003800000 */
[----:B------:R-:W0:Y:S01]  /*0190*/  LDC.64 R4, c[0x0][0x390] ;  /* 0x0000e400ff047b82 */ /* 0x000e220000000a00 */
[----:B------:R-:W-:Y:S02]  /*01a0*/  LOP3.LUT R21, R2, 0x7ffffff8, RZ, 0xc0, !PT ;  /* 0x7ffffff802157812 */ /* 0x000fe400078ec0ff */
[----:B------:R-:W-:Y:S02]  /*01b0*/  MOV R24, RZ ;  /* 0x000000ff00187202 */ /* 0x000fe40000000f00 */
[----:B------:R-:W-:Y:S02]  /*01c0*/  MOV R18, R0 ;  /* 0x0000000000127202 */ /* 0x000fe40000000f00 */
[----:B------:R-:W-:Y:S01]  /*01d0*/  IADD3 R22, PT, PT, -R21, RZ, RZ ;  /* 0x000000ff15167210 */ /* 0x000fe20007ffe1ff */
[----:B0-----:R-:W-:-:S03]  /*01e0*/  IMAD.WIDE.U32 R4, R20, 0x4, R4 ;  /* 0x0000000414047825 */ /* 0x001fc600078e0004 */
[----:B------:R-:W-:-:S04]  /*01f0*/  IADD3 R6, P1, PT, R4, 0x10, RZ ;  /* 0x0000001004067810 */ /* 0x000fc80007f3e0ff */
[----:B------:R-:W-:-:S09]  /*0200*/  IADD3.X R7, PT, PT, RZ, R5, RZ, P1, !PT ;  /* 0x00000005ff077210 */ /* 0x000fd20000ffe4ff */
.L_x_5:
[----:B------:R-:W0:Y:S01]  /*0210*/  LDC.64 R16, c[0x0][0x398] ;  /* 0x0000e600ff107b82 */ /* 0x000e220000000a00 */
[----:B------:R-:W-:Y:S02]  /*0220*/  MOV R4, R6 ;  /* 0x0000000600047202 */ /* 0x000fe40000000f00 */
[----:B------:R-:W-:-:S05]  /*0230*/  MOV R5, R7 ;  /* 0x0000000700057202 */ /* 0x000fca0000000f00 */
[----:B------:R-:W2:Y:S04]  /*0240*/  LDG.E R25, desc[UR4][R4.64+-0x10] ;  /* 0xfffff00404197981 */ /* 0x000ea8000c1e1900 */
[----:B------:R-:W3:Y:S04]  /*0250*/  LDG.E R23, desc[UR4][R4.64+-0xc] ;  /* 0xfffff40404177981 */ /* 0x000ee8000c1e1900 */
[----:B------:R-:W4:Y:S04]  /*0260*/  LDG.E R29, desc[UR4][R4.64+-0x8] ;  /* 0xfffff804041d7981 */ /* 0x000f28000c1e1900 */
[----:B------:R-:W5:Y:S01]  /*0270*/  LDG.E R28, desc[UR4][R4.64+-0x4] ;  /* 0xfffffc04041c7981 */ /* 0x000f62000c1e1900 */
[----:B0-----:R-:W-:-:S05]  /*0280*/  IMAD.WIDE R16, R18, 0x4, R16 ;  /* 0x0000000412107825 */ /* 0x001fca00078e0210 */
[----:B------:R0:W2:Y:S01]  /*0290*/  LDG.E R26, desc[UR4][R16.64] ;  /* 0x00000004101a7981 */ /* 0x0000a2000c1e1900 */
[----:B------:R-:W-:-:S04]  /*02a0*/  IMAD.WIDE R14, R3, 0x4, R16 ;  /* 0x00000004030e7825 */ /* 0x000fc800078e0210 */
[C---:B------:R-:W-:Y:S02]  /*02b0*/  IMAD.WIDE R6, R3.reuse, 0x4, R14 ;  /* 0x0000000403067825 */ /* 0x040fe400078e020e */
[----:B------:R-:W3:Y:S02]  /*02c0*/  LDG.E R14, desc[UR4][R14.64] ;  /* 0x000000040e0e7981 */ /* 0x000ee4000c1e1900 */
[C---:B------:R-:W-:Y:S02]  /*02d0*/  IMAD.WIDE R10, R3.reuse, 0x4, R6 ;  /* 0x00000004030a7825 */ /* 0x040fe400078e0206 */
[----:B------:R-:W4:Y:S02]  /*02e0*/  LDG.E R6, desc[UR4][R6.64] ;  /* 0x0000000406067981 */ /* 0x000f24000c1e1900 */
[C---:B------:R-:W-:Y:S02]  /*02f0*/  IMAD.WIDE R8, R3.reuse, 0x4, R10 ;  /* 0x0000000403087825 */ /* 0x040fe400078e020a */
[----:B------:R-:W5:Y:S02]  /*0300*/  LDG.E R10, desc[UR4][R10.64] ;  /* 0x000000040a0a7981 */ /* 0x000f64000c1e1900 */
[----:B------:R-:W-:-:S02]  /*0310*/  IMAD.WIDE R12, R3, 0x4, R8 ;  /* 0x00000004030c7825 */ /* 0x000fc400078e0208 */
[----:B------:R-:W5:Y:S04]  /*0320*/  LDG.E R7, desc[UR4][R4.64] ;  /* 0x0000000404077981 */ /* 0x000f68000c1e1900 */
[----:B------:R-:W5:Y:S01]  /*0330*/  LDG.E R8, desc[UR4][R8.64] ;  /* 0x0000000408087981 */ /* 0x000f62000c1e1900 */
[----:B0-----:R-:W-:-:S03]  /*0340*/  IMAD.WIDE R16, R3, 0x4, R12 ;  /* 0x0000000403107825 */ /* 0x001fc600078e020c */
[----:B------:R-:W5:Y:S04]  /*0350*/  LDG.E R12, desc[UR4][R12.64] ;  /* 0x000000040c0c7981 */ /* 0x000f68000c1e1900 */
[----:B------:R-:W5:Y:S04]  /*0360*/  LDG.E R15, desc[UR4][R16.64] ;  /* 0x00000004100f7981 */ /* 0x000f68000c1e1900 */
[----:B------:R-:W5:Y:S04]  /*0370*/  LDG.E R9, desc[UR4][R4.64+0x4] ;  /* 0x0000040404097981 */ /* 0x000f68000c1e1900 */
[----:B------:R-:W5:Y:S01]  /*0380*/  LDG.E R11, desc[UR4][R4.64+0xc] ;  /* 0x00000c04040b7981 */ /* 0x000f62000c1e1900 */
[----:B--2---:R-:W-:Y:S01]  /*0390*/  FFMA R26, R25, R26, R24 ;  /* 0x0000001a191a7223 */ /* 0x004fe20000000018 */
[----:B------:R-:W-:-:S02]  /*03a0*/  IMAD.WIDE R24, R3, 0x4, R16 ;  /* 0x0000000403187825 */ /* 0x000fc400078e0210 */
[----:B------:R-:W2:Y:S04]  /*03b0*/  LDG.E R16, desc[UR4][R4.64+0x8] ;  /* 0x0000080404107981 */ /* 0x000ea8000c1e1900 */
[----:B------:R-:W2:Y:S01]  /*03c0*/  LDG.E R24, desc[UR4][R24.64] ;  /* 0x0000000418187981 */ /* 0x000ea2000c1e1900 */
[----:B---3--:R-:W-:Y:S01]  /*03d0*/  FFMA R14, R23, R14, R26 ;  /* 0x0000000e170e7223 */ /* 0x008fe2000000001a */
[----:B------:R-:W-:-:S03]  /*03e0*/  IADD3 R22, PT, PT, R22, 0x8, RZ ;  /* 0x0000000816167810 */ /* 0x000fc60007ffe0ff */
[----:B----4-:R-:W-:Y:S01]  /*03f0*/  FFMA R29, R29, R6, R14 ;  /* 0x000000061d1d7223 */ /* 0x010fe2000000000e */
[----:B------:R-:W-:-:S03]  /*0400*/  ISETP.NE.AND P1, PT, R22, RZ, PT ;  /* 0x000000ff1600720c */ /* 0x000fc60003f25270 */
[----:B-----5:R-:W-:Y:S01]  /*0410*/  FFMA R10, R28, R10, R29 ;  /* 0x0000000a1c0a7223 */ /* 0x020fe2000000001d */
[----:B------:R-:W-:-:S03]  /*0420*/  IADD3 R6, P2, PT, R4, 0x20, RZ ;  /* 0x0000002004067810 */ /* 0x000fc60007f5e0ff */
[----:B------:R-:W-:Y:S01]  /*0430*/  FFMA R8, R7, R8, R10 ;  /* 0x0000000807087223 */ /* 0x000fe2000000000a */
[----:B------:R-:W-:Y:S02]  /*0440*/  IADD3.X R7, PT, PT, RZ, R5, RZ, P2, !PT ;  /* 0x00000005ff077210 */ /* 0x000fe400017fe4ff */
[----:B------:R-:W-:Y:S01]  /*0450*/  LEA R18, R3, R18, 0x3 ;  /* 0x0000001203127211 */ /* 0x000fe200078e18ff */
[----:B------:R-:W-:-:S04]  /*0460*/  FFMA R9, R9, R12, R8 ;  /* 0x0000000c09097223 */ /* 0x000fc80000000008 */
[----:B--2---:R-:W-:-:S04]  /*0470*/  FFMA R16, R16, R15, R9 ;  /* 0x0000000f10107223 */ /* 0x004fc80000000009 */
[----:B------:R-:W-:Y:S01]  /*0480*/  FFMA R24, R11, R24, R16 ;  /* 0x000000180b187223 */ /* 0x000fe20000000010 */
[----:B------:R-:W-:Y:S06]  /*0490*/  @P1 BRA `(.L_x_5) ;  /* 0xfffffffc005c1947 */ /* 0x000fec000383ffff */
.L_x_4:
[----:B------:R-:W-:Y:S05]  /*04a0*/  @!P0 BRA `(.L_x_3) ;  /* 0x0000000000fc8947 */ /* 0x000fea0003800000 */
[----:B------:R-:W-:Y:S02]  /*04b0*/  ISETP.GE.U32.AND P1, PT, R27, 0x4, PT ;  /* 0x000000041b00780c */ /* 0x000fe40003f26070 */
[----:B------:R-:W-:-:S04]  /*04c0*/  LOP3.LUT R16, R2, 0x3, RZ, 0xc0, !PT ;  /* 0x0000000302107812 */ /* 0x000fc800078ec0ff */
[----:B------:R-:W-:-:S07]  /*04d0*/  ISETP.NE.AND P0, PT, R16, RZ, PT ;  /* 0x000000ff1000720c */ /* 0x000fce0003f05270 */
[----:B------:R-:W-:Y:S06]  /*04e0*/  @!P1 BRA `(.L_x_6) ;  /* 0x00000000006c9947 */ /* 0x000fec0003800000 */
[----:B------:R-:W0:Y:S01]  /*04f0*/  LDC.64 R6, c[0x0][0x398] ;  /* 0x0000e600ff067b82 */ /* 0x000e220000000a00 */
[----:B------:R-:W1:Y:S01]  /*0500*/  LDCU.64 UR6, c[0x0][0x390] ;  /* 0x00007200ff0677ac */ /* 0x000e620008000a00 */
[----:B------:R-:W-:Y:S01]  /*0510*/  IMAD R9, R21, R3, R0 ;  /* 0x0000000315097224 */ /* 0x000fe200078e0200 */
[CC--:B------:R-:W-:Y:S02]  /*0520*/  IADD3 R5, PT, PT, R20.reuse, R21.reuse, RZ ;  /* 0x0000001514057210 */ /* 0x0c0fe40007ffe0ff */
[----:B------:R-:W-:-:S03]  /*0530*/  IADD3 R10, P1, PT, R20, R21, RZ ;  /* 0x00000015140a7210 */ /* 0x000fc60007f3e0ff */
[----:B------:R-:W2:Y:S01]  /*0540*/  LDC.64 R14, c[0x0][0x390] ;  /* 0x0000e400ff0e7b82 */ /* 0x000ea20000000a00 */
[----:B0-----:R-:W-:-:S04]  /*0550*/  IMAD.WIDE R6, R9, 0x4, R6 ;  /* 0x0000000409067825 */ /* 0x001fc800078e0206 */
[----:B------:R-:W-:Y:S02]  /*0560*/  IMAD.WIDE R8, R3, 0x4, R6 ;  /* 0x0000000403087825 */ /* 0x000fe400078e0206 */
[----:B------:R-:W3:Y:S02]  /*0570*/  LDG.E R6, desc[UR4][R6.64] ;  /* 0x0000000406067981 */ /* 0x000ee4000c1e1900 */
[----:B--2---:R-:W-:Y:S01]  /*0580*/  IMAD.WIDE.U32 R14, R5, 0x4, R14 ;  /* 0x00000004050e7825 */ /* 0x004fe200078e000e */
[----:B------:R-:W-:Y:S02]  /*0590*/  IADD3.X R5, PT, PT, RZ, RZ, RZ, P1, !PT ;  /* 0x000000ffff057210 */ /* 0x000fe40000ffe4ff */
[----:B-1----:R-:W-:-:S03]  /*05a0*/  LEA R4, P1, R10, UR6, 0x2 ;  /* 0x000000060a047c11 */ /* 0x002fc6000f8210ff */
[----:B------:R-:W3:Y:S01]  /*05b0*/  LDG.E R15, desc[UR4][R14.64] ;  /* 0x000000040e0f7981 */ /* 0x000ee2000c1e1900 */
[----:B------:R-:W-:Y:S01]  /*05c0*/  LEA.HI.X R5, R10, UR7, R5, 0x2, P1 ;  /* 0x000000070a057c11 */ /* 0x000fe200088f1405 */
[C---:B------:R-:W-:Y:S02]  /*05d0*/  IMAD.WIDE R10, R3.reuse, 0x4, R8 ;  /* 0x00000004030a7825 */ /* 0x040fe400078e0208 */
[----:B------:R-:W2:Y:S04]  /*05e0*/  LDG.E R8, desc[UR4][R8.64] ;  /* 0x0000000408087981 */ /* 0x000ea8000c1e1900 */
[----:B------:R-:W2:Y:S01]  /*05f0*/  LDG.E R17, desc[UR4][R4.64+0x4] ;  /* 0x0000040404117981 */ /* 0x000ea2000c1e1900 */
[----:B------:R-:W-:-:S03]  /*0600*/  IMAD.WIDE R12, R3, 0x4, R10 ;  /* 0x00000004030c7825 */ /* 0x000fc600078e020a */
[----:B------:R-:W4:Y:S04]  /*0610*/  LDG.E R22, desc[UR4][R10.64] ;  /* 0x000000040a167981 */ /* 0x000f28000c1e1900 */
[----:B------:R-:W4:Y:S04]  /*0620*/  LDG.E R18, desc[UR4][R4.64+0x8] ;  /* 0x0000080404127981 */ /* 0x000f28000c1e1900 */
[----:B------:R-:W5:Y:S04]  /*0630*/  LDG.E R26, desc[UR4][R4.64+0xc] ;  /* 0x00000c04041a7981 */ /* 0x000f68000c1e1900 */
[----:B------:R-:W5:Y:S01]  /*0640*/  LDG.E R12, desc[UR4][R12.64] ;  /* 0x000000040c0c7981 */ /* 0x000f62000c1e1900 */
[----:B------:R-:W-:Y:S01]  /*0650*/  IADD3 R21, PT, PT, R21, 0x4, RZ ;  /* 0x0000000415157810 */ /* 0x000fe20007ffe0ff */
[----:B---3--:R-:W-:-:S04]  /*0660*/  FFMA R24, R15, R6, R24 ;  /* 0x000000060f187223 */ /* 0x008fc80000000018 */
[----:B--2---:R-:W-:-:S04]  /*0670*/  FFMA R17, R17, R8, R24 ;  /* 0x0000000811117223 */ /* 0x004fc80000000018 */
[----:B----4-:R-:W-:-:S04]  /*0680*/  FFMA R17, R18, R22, R17 ;  /* 0x0000001612117223 */ /* 0x010fc80000000011 */
[----:B-----5:R-:W-:-:S07]  /*0690*/  FFMA R24, R26, R12, R17 ;  /* 0x0000000c1a187223 */ /* 0x020fce0000000011 */
.L_x_6:
[----:B------:R-:W-:Y:S05]  /*06a0*/  @!P0 BRA `(.L_x_3) ;  /* 0x00000000007c8947 */ /* 0x000fea0003800000 */
[----:B------:R-:W-:Y:S01]  /*06b0*/  ISETP.NE.AND P1, PT, R16, 0x1, PT ;  /* 0x000000011000780c */ /* 0x000fe20003f25270 */
[----:B------:R-:W0:Y:S01]  /*06c0*/  LDC.64 R12, c[0x0][0x390] ;  /* 0x0000e400ff0c7b82 */ /* 0x000e220000000a00 */
[----:B------:R-:W-:-:S04]  /*06d0*/  LOP3.LUT R2, R2, 0x1, RZ, 0xc0, !PT ;  /* 0x0000000102027812 */ /* 0x000fc800078ec0ff */
[----:B------:R-:W-:-:S03]  /*06e0*/  ISETP.NE.U32.AND P0, PT, R2, 0x1, PT ;  /* 0x000000010200780c */ /* 0x000fc60003f05070 */
[----:B------:R-:W1:Y:S04]  /*06f0*/  LDC.64 R10, c[0x0][0x398] ;  /* 0x0000e600ff0a7b82 */ /* 0x000e680000000a00 */
[CC--:B------:R-:W-:Y:S02]  /*0700*/  @P1 IADD3 R15, PT, PT, R20.reuse, R21.reuse, RZ ;  /* 0x00000015140f1210 */ /* 0x0c0fe40007ffe0ff */
[----:B------:R-:W-:Y:S02]  /*0710*/  @P1 IADD3 R2, P2, PT, R20, R21, RZ ;  /* 0x0000001514021210 */ /* 0x000fe40007f5e0ff */
[----:B------:R-:W2:Y:S02]  /*0720*/  @P1 LDC.64 R4, c[0x0][0x390] ;  /* 0x0000e400ff041b82 */ /* 0x000ea40000000a00 */
[----:B------:R-:W-:-:S06]  /*0730*/  @P1 IADD3.X R14, PT, PT, RZ, RZ, RZ, P2, !PT ;  /* 0x000000ffff0e1210 */ /* 0x000fcc00017fe4ff */
[----:B------:R-:W3:Y:S01]  /*0740*/  LDC.64 R6, c[0x0][0x390] ;  /* 0x0000e400ff067b82 */ /* 0x000ee20000000a00 */
[----:B0-----:R-:W-:-:S04]  /*0750*/  @P1 IMAD.WIDE.U32 R12, R15, 0x4, R12 ;  /* 0x000000040f0c1825 */ /* 0x001fc800078e000c */
[C---:B------:R-:W-:Y:S01]  /*0760*/  @P1 IMAD R15, R21.reuse, R3, R0 ;  /* 0x00000003150f1224 */ /* 0x040fe200078e0200 */
[----:B------:R-:W-:Y:S01]  /*0770*/  @P1 IADD3 R21, PT, PT, R21, 0x2, RZ ;  /* 0x0000000215151810 */ /* 0x000fe20007ffe0ff */
[----:B------:R-:W4:Y:S01]  /*0780*/  @P1 LDG.E R13, desc[UR4][R12.64] ;  /* 0x000000040c0d1981 */ /* 0x000f22000c1e1900 */
[----:B------:R-:W0:Y:S01]  /*0790*/  LDC.64 R8, c[0x0][0x398] ;  /* 0x0000e600ff087b82 */ /* 0x000e220000000a00 */
[----:B-1----:R-:W-:Y:S01]  /*07a0*/  @P1 IMAD.WIDE R10, R15, 0x4, R10 ;  /* 0x000000040f0a1825 */ /* 0x002fe200078e020a */
[----:B------:R-:W-:Y:S02]  /*07b0*/  @!P0 IADD3 R17, PT, PT, R20, R21, RZ ;  /* 0x0000001514118210 */ /* 0x000fe40007ffe0ff */
[----:B--2---:R-:W-:Y:S01]  /*07c0*/  @P1 LEA R4, P2, R2, R4, 0x2 ;  /* 0x0000000402041211 */ /* 0x004fe200078410ff */
[----:B------:R-:W-:-:S03]  /*07d0*/  @!P0 IMAD R21, R21, R3, R0 ;  /* 0x0000000315158224 */ /* 0x000fc600078e0200 */
[----:B------:R-:W-:Y:S01]  /*07e0*/  @P1 LEA.HI.X R5, R2, R5, R14, 0x2, P2 ;  /* 0x0000000502051211 */ /* 0x000fe200010f140e */
[----:B------:R-:W-:Y:S01]  /*07f0*/  @P1 IMAD.WIDE R14, R3, 0x4, R10 ;  /* 0x00000004030e1825 */ /* 0x000fe200078e020a */
[----:B------:R-:W4:Y:S03]  /*0800*/  @P1 LDG.E R2, desc[UR4][R10.64] ;  /* 0x000000040a021981 */ /* 0x000f26000c1e1900 */
[----:B---3--:R-:W-:Y:S01]  /*0810*/  @!P0 IMAD.WIDE.U32 R6, R17, 0x4, R6 ;  /* 0x0000000411068825 */ /* 0x008fe200078e0006 */
[----:B------:R-:W2:Y:S04]  /*0820*/  @P1 LDG.E R5, desc[UR4][R4.64+0x4] ;  /* 0x0000040404051981 */ /* 0x000ea8000c1e1900 */
[----:B------:R-:W2:Y:S01]  /*0830*/  @P1 LDG.E R14, desc[UR4][R14.64] ;  /* 0x000000040e0e1981 */ /* 0x000ea2000c1e1900 */
[----:B0-----:R-:W-:-:S03]  /*0840*/  @!P0 IMAD.WIDE R8, R21, 0x4, R8 ;  /* 0x0000000415088825 */ /* 0x001fc600078e0208 */
[----:B------:R-:W3:Y:S04]  /*0850*/  @!P0 LDG.E R7, desc[UR4][R6.64] ;  /* 0x0000000406078981 */ /* 0x000ee8000c1e1900 */
[----:B------:R-:W3:Y:S01]  /*0860*/  @!P0 LDG.E R8, desc[UR4][R8.64] ;  /* 0x0000000408088981 */ /* 0x000ee2000c1e1900 */
[----:B----4-:R-:W-:-:S04]  /*0870*/  @P1 FFMA R2, R13, R2, R24 ;  /* 0x000000020d021223 */ /* 0x010fc80000000018 */
[----:B--2---:R-:W-:-:S04]  /*0880*/  @P1 FFMA R24, R5, R14, R2 ;  /* 0x0000000e05181223 */ /* 0x004fc80000000002 */
[----:B---3--:R-:W-:-:S07]  /*0890*/  @!P0 FFMA R24, R7, R8, R24 ;  /* 0x0000000807188223 */ /* 0x008fce0000000018 */
.L_x_3:
[----:B------:R-:W0:Y:S01]  /*08a0*/  LDC.64 R4, c[0x0][0x3a8] ;  /* 0x0000ea00ff047b82 */ /* 0x000e220000000a00 */
[----:B------:R-:W-:Y:S01]  /*08b0*/  IMAD R3, R19, R3, R0 ;  /* 0x0000000313037224 */ /* 0x000fe200078e0200 */
[----:B------:R-:W1:Y:S01]  /*08c0*/  LDCU UR6, c[0x0][0x3a0] ;  /* 0x00007400ff0677ac */ /* 0x000e620008000800 */
[----:B------:R-:W2:Y:S02]  /*08d0*/  LDCU UR7, c[0x0][0x38c] ;  /* 0x00007180ff0777ac */ /* 0x000ea40008000800 */
[----:B0-----:R-:W-:-:S05]  /*08e0*/  IMAD.WIDE R2, R3, 0x4, R4 ;  /* 0x0000000403027825 */ /* 0x001fca00078e0204 */
[----:B------:R-:W1:Y:S02]  /*08f0*/  LDG.E R0, desc[UR4][R2.64] ;  /* 0x0000000402007981 */ /* 0x000e64000c1e1900 */
[----:B-1----:R-:W-:-:S04]  /*0900*/  FMUL R5, R0, UR6 ;  /* 0x0000000600057c20 */ /* 0x002fc80008400000 */
[----:B--2---:R-:W-:-:S05]  /*0910*/  FFMA R5, R24, UR7, R5 ;  /* 0x0000000718057c23 */ /* 0x004fca0008000005 */
[----:B------:R-:W-:Y:S01]  /*0920*/  STG.E desc[UR4][R2.64], R5 ;  /* 0x0000000502007986 */ /* 0x000fe2000c101904 */
[----:B------:R-:W-:Y:S05]  /*0930*/  EXIT ;  /* 0x000000000000794d */ /* 0x000fea0003800000 */
.L_x_7:
        /* <DEDUP_REMOVED lines=12> */
.L_x_14:


//--------------------- .text._Z11sgemm_naiveiiifPKfS0_fPf --------------------------
	.section	.text._Z11sgemm_naiveiiifPKfS0_fPf,"ax",@progbits
	.align	128
        .global         _Z11sgemm_naiveiiifPKfS0_fPf
        .type           _Z11sgemm_naiveiiifPKfS0_fPf,@function
        .size           _Z11sgemm_naiveiiifPKfS0_fPf,(.L_x_15 - _Z11sgemm_naiveiiifPKfS0_fPf)
        .other          _Z11sgemm_naiveiiifPKfS0_fPf,@"STO_CUDA_ENTRY STV_DEFAULT"
_Z11sgemm_naiveiiifPKfS0_fPf:
.text._Z11sgemm_naiveiiifPKfS0_fPf:
[----:B------:R-:W-:Y:S01]  /*0000*/  LDC R1, c[0x0][0x37c] ;  /* 0x0000df00ff017b82 */ /* 0x000fe20000000800 */
[----:B------:R-:W0:Y:S07]  /*0010*/  S2R R7, SR_TID.Y ;  /* 0x0000000000077919 */ /* 0x000e2e0000002200 */
[----:B------:R-:W1:Y:S01]  /*0020*/  LDC R0, c[0x0][0x360] ;  /* 0x0000d800ff007b82 */ /* 0x000e620000000800 */
[----:B------:R-:W1:Y:S07]  /*0030*/  S2R R5, SR_TID.X ;  /* 0x0000000000057919 */ /* 0x000e6e0000002100 */
[----:B------:R-:W0:Y:S08]  /*0040*/  S2UR UR5, SR_CTAID.Y ;  /* 0x00000000000579c3 */ /* 0x000e300000002600 */
[----:B------:R-:W0:Y:S08]  /*0050*/  LDC R16, c[0x0][0x364] ;  /* 0x0000d900ff107b82 */ /* 0x000e300000000800 */
[----:B------:R-:W1:Y:S08]  /*0060*/  S2UR UR4, SR_CTAID.X ;  /* 0x00000000000479c3 */ /* 0x000e700000002500 */
        /* <DEDUP_REMOVED lines=18> */
[----:B------:R-:W0:Y:S01]  /*0190*/  LDCU.64 UR4, c[0x0][0x390] ;  /* 0x00007200ff0477ac */ /* 0x000e220008000a00 */
[----:B------:R-:W-:Y:S02]  /*01a0*/  LOP3.LUT R19, R17, 0x7ffffff8, RZ, 0xc0, !PT ;  /* 0x7ffffff811137812 */ /* 0x000fe400078ec0ff */
[----:B------:R-:W-:Y:S02]  /*01b0*/  MOV R26, RZ ;  /* 0x000000ff001a7202 */ /* 0x000fe40000000f00 */
[----:B------:R-:W-:Y:S02]  /*01c0*/  MOV R2, R18 ;  /* 0x0000001200027202 */ /* 0x000fe40000000f00 */
[----:B------:R-:W-:Y:S02]  /*01d0*/  MOV R22, R16 ;  /* 0x0000001000167202 */ /* 0x000fe40000000f00 */
[----:B------:R-:W-:Y:S01]  /*01e0*/  IADD3 R20, PT, PT, -R19, RZ, RZ ;  /* 0x000000ff13147210 */ /* 0x000fe20007ffe1ff */
[----:B0-----:R-:W-:-:S04]  /*01f0*/  UIADD3 UR4, UP0, UPT, UR4, 0x10, URZ ;  /* 0x0000001004047890 */ /* 0x001fc8000ff1e0ff */
[----:B------:R-:W-:-:S12]  /*0200*/  UIADD3.X UR5, UPT, UPT, URZ, UR5, URZ, UP0, !UPT ;  /* 0x00000005ff057290 */ /* 0x000fd800087fe4ff */
.L_x_10:
[----:B------:R-:W0:Y:S01]  /*0210*/  LDC.64 R14, c[0x0][0x398] ;  /* 0x0000e600ff0e7b82 */ /* 0x000e220000000a00 */
[----:B------:R-:W-:Y:S02]  /*0220*/  MOV R4, UR4 ;  /* 0x0000000400047c02 */ /* 0x000fe40008000f00 */
[----:B------:R-:W-:-:S03]  /*0230*/  MOV R5, UR5 ;  /* 0x0000000500057c02 */ /* 0x000fc60008000f00 */
[----:B------:R-:W-:-:S05]  /*0240*/  IMAD.WIDE R4, R2, 0x4, R4 ;  /* 0x0000000402047825 */ /* 0x000fca00078e0204 */
[----:B------:R-:W2:Y:S04]  /*0250*/  LDG.E R21, desc[UR6][R4.64+-0x10] ;  /* 0xfffff00604157981 */ /* 0x000ea8000c1e1900 */
[----:B------:R-:W3:Y:S04]  /*0260*/  LDG.E R23, desc[UR6][R4.64+-0xc] ;  /* 0xfffff40604177981 */ /* 0x000ee8000c1e1900 */
[----:B------:R-:W4:Y:S01]  /*0270*/  LDG.E R29, desc[UR6][R4.64+-0x8] ;  /* 0xfffff806041d7981 */ /* 0x000f22000c1e1900 */
[----:B0-----:R-:W-:-:S05]  /*0280*/  IMAD.WIDE R14, R22, 0x4, R14 ;  /* 0x00000004160e7825 */ /* 0x001fca00078e020e */
[----:B------:R0:W2:Y:S01]  /*0290*/  LDG.E R24, desc[UR6][R14.64] ;  /* 0x000000060e187981 */ /* 0x0000a2000c1e1900 */
[----:B------:R-:W-:-:S04]  /*02a0*/  IMAD.WIDE R12, R3, 0x4, R14 ;  /* 0x00000004030c7825 */ /* 0x000fc800078e020e */
[C---:B------:R-:W-:Y:S02]  /*02b0*/  IMAD.WIDE R6, R3.reuse, 0x4, R12 ;  /* 0x0000000403067825 */ /* 0x040fe400078e020c */
[----:B------:R-:W3:Y:S02]  /*02c0*/  LDG.E R12, desc[UR6][R12.64] ;  /* 0x000000060c0c7981 */ /* 0x000ee4000c1e1900 */
[C---:B------:R-:W-:Y:S02]  /*02d0*/  IMAD.WIDE R8, R3.reuse, 0x4, R6 ;  /* 0x0000000403087825 */ /* 0x040fe400078e0206 */
[----:B------:R1:W4:Y:S02]  /*02e0*/  LDG.E R28, desc[UR6][R6.64] ;  /* 0x00000006061c7981 */ /* 0x000324000c1e1900 */
[C---:B------:R-:W-:Y:S02]  /*02f0*/  IMAD.WIDE R10, R3.reuse, 0x4, R8 ;  /* 0x00000004030a7825 */ /* 0x040fe400078e0208 */
[----:B------:R-:W5:Y:S02]  /*0300*/  LDG.E R8, desc[UR6][R8.64] ;  /* 0x0000000608087981 */ /* 0x000f64000c1e1900 */
[----:B0-----:R-:W-:-:S05]  /*0310*/  IMAD.WIDE R14, R3, 0x4, R10 ;  /* 0x00000004030e7825 */ /* 0x001fca00078e020a */
        /* <DEDUP_REMOVED lines=8> */
[----:B-1----:R-:W-:-:S03]  /*03a0*/  IMAD.WIDE R6, R3, 0x4, R26 ;  /* 0x0000000403067825 */ /* 0x002fc600078e021a */
[----:B------:R-:W2:Y:S04]  /*03b0*/  LDG.E R15, desc[UR6][R4.64+0xc] ;  /* 0x00000c06040f7981 */ /* 0x000ea8000c1e1900 */
[----:B------:R-:W2:Y:S04]  /*03c0*/  LDG.E R6, desc[UR6][R6.64] ;  /* 0x0000000606067981 */ /* 0x000ea8000c1e1900 */
[----:B------:R-:W2:Y:S01]  /*03d0*/  LDG.E R5, desc[UR6][R26.64] ;  /* 0x000000061a057981 */ /* 0x000ea2000c1e1900 */
[----:B---3--:R-:W-:Y:S01]  /*03e0*/  FFMA R12, R23, R12, R24 ;  /* 0x0000000c170c7223 */ /* 0x008fe20000000018 */
[----:B------:R-:W-:-:S03]  /*03f0*/  IADD3 R20, PT, PT, R20, 0x8, RZ ;  /* 0x0000000814147810 */ /* 0x000fc60007ffe0ff */
[----:B----4-:R-:W-:Y:S01]  /*0400*/  FFMA R12, R29, R28, R12 ;  /* 0x0000001c1d0c7223 */ /* 0x010fe2000000000c */
[----:B------:R-:W-:Y:S02]  /*0410*/  ISETP.NE.AND P1, PT, R20, RZ, PT ;  /* 0x000000ff1400720c */ /* 0x000fe40003f25270 */
[----:B------:R-:W-:Y:S01]  /*0420*/  LEA R22, R3, R22, 0x3 ;  /* 0x0000001603167211 */ /* 0x000fe200078e18ff */
[----:B-----5:R-:W-:Y:S01]  /*0430*/  FFMA R8, R11, R8, R12 ;  /* 0x000000080b087223 */ /* 0x020fe2000000000c */
[----:B------:R-:W-:-:S03]  /*0440*/  IADD3 R2, PT, PT, R2, 0x8, RZ ;  /* 0x0000000802027810 */ /* 0x000fc60007ffe0ff */
[----:B--2---:R-:W-:-:S04]  /*0450*/  FFMA R9, R21, R9, R8 ;  /* 0x0000000915097223 */ /* 0x004fc80000000008 */
[----:B------:R-:W-:-:S04]  /*0460*/  FFMA R9, R14, R13, R9 ;  /* 0x0000000d0e097223 */ /* 0x000fc80000000009 */
[----:B------:R-:W-:-:S04]  /*0470*/  FFMA R10, R10, R5, R9 ;  /* 0x000000050a0a7223 */ /* 0x000fc80000000009 */
[----:B------:R-:W-:Y:S01]  /*0480*/  FFMA R26, R15, R6, R10 ;  /* 0x000000060f1a7223 */ /* 0x000fe2000000000a */
[----:B------:R-:W-:Y:S06]  /*0490*/  @P1 BRA `(.L_x_10) ;  /* 0xfffffffc005c1947 */ /* 0x000fec000383ffff */
.L_x_9:
[----:B------:R-:W-:Y:S05]  /*04a0*/  @!P0 BRA `(.L_x_8) ;  /* 0x0000000000d48947 */ /* 0x000fea0003800000 */
[----:B------:R-:W-:Y:S02]  /*04b0*/  ISETP.GE.U32.AND P0, PT, R25, 0x4, PT ;  /* 0x000000041900780c */ /* 0x000fe40003f06070 */
[----:B------:R-:W-:-:S04]  /*04c0*/  LOP3.LUT R2, R17, 0x3, RZ, 0xc0, !PT ;  /* 0x0000000311027812 */ /* 0x000fc800078ec0ff */
[----:B------:R-:W-:-:S07]  /*04d0*/  ISETP.NE.AND P1, PT, R2, RZ, PT ;  /* 0x000000ff0200720c */ /* 0x000fce0003f25270 */
[----:B------:R-:W-:Y:S06]  /*04e0*/  @!P0 BRA `(.L_x_11) ;  /* 0x0000000000588947 */ /* 0x000fec0003800000 */
[----:B------:R-:W0:Y:S01]  /*04f0*/  LDC.64 R10, c[0x0][0x398] ;  /* 0x0000e600ff0a7b82 */ /* 0x000e220000000a00 */
[----:B------:R-:W-:Y:S01]  /*0500*/  IMAD R9, R19, R3, R16 ;  /* 0x0000000313097224 */ /* 0x000fe200078e0210 */
[----:B------:R-:W-:-:S06]  /*0510*/  IADD3 R7, PT, PT, R18, R19, RZ ;  /* 0x0000001312077210 */ /* 0x000fcc0007ffe0ff */
[----:B------:R-:W1:Y:S01]  /*0520*/  LDC.64 R4, c[0x0][0x390] ;  /* 0x0000e400ff047b82 */ /* 0x000e620000000a00 */
[----:B0-----:R-:W-:-:S04]  /*0530*/  IMAD.WIDE R10, R9, 0x4, R10 ;  /* 0x00000004090a7825 */ /* 0x001fc800078e020a */
[----:B------:R-:W-:Y:S02]  /*0540*/  IMAD.WIDE R12, R3, 0x4, R10 ;  /* 0x00000004030c7825 */ /* 0x000fe400078e020a */
[----:B------:R-:W2:Y:S02]  /*0550*/  LDG.E R10, desc[UR6][R10.64] ;  /* 0x000000060a0a7981 */ /* 0x000ea4000c1e1900 */
[----:B-1----:R-:W-:-:S04]  /*0560*/  IMAD.WIDE R4, R7, 0x4, R4 ;  /* 0x0000000407047825 */ /* 0x002fc800078e0204 */
[C---:B------:R-:W-:Y:S01]  /*0570*/  IMAD.WIDE R6, R3.reuse, 0x4, R12 ;  /* 0x0000000403067825 */ /* 0x040fe200078e020c */
[----:B------:R-:W2:Y:S04]  /*0580*/  LDG.E R15, desc[UR6][R4.64] ;  /* 0x00000006040f7981 */ /* 0x000ea8000c1e1900 */
[----:B------:R-:W3:Y:S01]  /*0590*/  LDG.E R12, desc[UR6][R12.64] ;  /* 0x000000060c0c7981 */ /* 0x000ee2000c1e1900 */
[----:B------:R-:W-:-:S03]  /*05a0*/  IMAD.WIDE R8, R3, 0x4, R6 ;  /* 0x0000000403087825 */ /* 0x000fc600078e0206 */
[----:B------:R-:W3:Y:S04]  /*05b0*/  LDG.E R14, desc[UR6][R4.64+0x4] ;  /* 0x00000406040e7981 */ /* 0x000ee8000c1e1900 */
[----:B------:R-:W4:Y:S04]  /*05c0*/  LDG.E R20, desc[UR6][R6.64] ;  /* 0x0000000606147981 */ /* 0x000f28000c1e1900 */
[----:B------:R-:W4:Y:S04]  /*05d0*/  LDG.E R21, desc[UR6][R4.64+0x8] ;  /* 0x0000080604157981 */ /* 0x000f28000c1e1900 */
[----:B------:R-:W5:Y:S04]  /*05e0*/  LDG.E R23, desc[UR6][R4.64+0xc] ;  /* 0x00000c0604177981 */ /* 0x000f68000c1e1900 */
[----:B------:R-:W5:Y:S01]  /*05f0*/  LDG.E R8, desc[UR6][R8.64] ;  /* 0x0000000608087981 */ /* 0x000f62000c1e1900 */
[----:B------:R-:W-:Y:S01]  /*0600*/  IADD3 R19, PT, PT, R19, 0x4, RZ ;  /* 0x0000000413137810 */ /* 0x000fe20007ffe0ff */
[----:B--2---:R-:W-:-:S04]  /*0610*/  FFMA R15, R15, R10, R26 ;  /* 0x0000000a0f0f7223 */ /* 0x004fc8000000001a */
[----:B---3--:R-:W-:-:S04]  /*0620*/  FFMA R14, R14, R12, R15 ;  /* 0x0000000c0e0e7223 */ /* 0x008fc8000000000f */
[----:B----4-:R-:W-:-:S04]  /*0630*/  FFMA R14, R21, R20, R14 ;  /* 0x00000014150e7223 */ /* 0x010fc8000000000e */
[----:B-----5:R-:W-:-:S07]  /*0640*/  FFMA R26, R23, R8, R14 ;  /* 0x00000008171a7223 */ /* 0x020fce000000000e */
.L_x_11:
[----:B------:R-:W-:Y:S05]  /*0650*/  @!P1 BRA `(.L_x_8) ;  /* 0x0000000000689947 */ /* 0x000fea0003800000 */
[----:B------:R-:W0:Y:S01]  /*0660*/  LDC.64 R10, c[0x0][0x398] ;  /* 0x0000e600ff0a7b82 */ /* 0x000e220000000a00 */
[----:B------:R-:W-:Y:S02]  /*0670*/  ISETP.NE.AND P0, PT, R2, 0x1, PT ;  /* 0x000000010200780c */ /* 0x000fe40003f05270 */
[----:B------:R-:W-:-:S04]  /*0680*/  LOP3.LUT R17, R17, 0x1, RZ, 0xc0, !PT ;  /* 0x0000000111117812 */ /* 0x000fc800078ec0ff */
[----:B------:R-:W-:Y:S01]  /*0690*/  ISETP.NE.U32.AND P1, PT, R17, 0x1, PT ;  /* 0x000000011100780c */ /* 0x000fe20003f25070 */
[----:B------:R-:W1:Y:S06]  /*06a0*/  LDC.64 R8, c[0x0][0x390] ;  /* 0x0000e400ff087b82 */ /* 0x000e6c0000000a00 */
[C---:B------:R-:W-:Y:S01]  /*06b0*/  @P0 IMAD R15, R19.reuse, R3, R16 ;  /* 0x00000003130f0224 */ /* 0x040fe200078e0210 */
[----:B------:R-:W-:Y:S01]  /*06c0*/  @P0 IADD3 R13, PT, PT, R18, R19, RZ ;  /* 0x00000013120d0210 */ /* 0x000fe20007ffe0ff */
[----:B------:R-:W2:Y:S01]  /*06d0*/  LDC.64 R6, c[0x0][0x390] ;  /* 0x0000e400ff067b82 */ /* 0x000ea20000000a00 */
[----:B------:R-:W-:-:S07]  /*06e0*/  @P0 IADD3 R19, PT, PT, R19, 0x2, RZ ;  /* 0x0000000213130810 */ /* 0x000fce0007ffe0ff */
[----:B------:R-:W3:Y:S01]  /*06f0*/  LDC.64 R4, c[0x0][0x398] ;  /* 0x0000e600ff047b82 */ /* 0x000ee20000000a00 */
[----:B0-----:R-:W-:Y:S01]  /*0700*/  @P0 IMAD.WIDE R10, R15, 0x4, R10 ;  /* 0x000000040f0a0825 */ /* 0x001fe200078e020a */
[----:B------:R-:W-:-:S03]  /*0710*/  @!P1 IADD3 R15, PT, PT, R18, R19, RZ ;  /* 0x00000013120f9210 */ /* 0x000fc60007ffe0ff */
[----:B------:R-:W-:Y:S01]  /*0720*/  @!P1 IMAD R19, R19, R3, R16 ;  /* 0x0000000313139224 */ /* 0x000fe200078e0210 */
[----:B------:R-:W4:Y:S01]  /*0730*/  @P0 LDG.E R2, desc[UR6][R10.64] ;  /* 0x000000060a020981 */ /* 0x000f22000c1e1900 */
[----:B-1----:R-:W-:-:S04]  /*0740*/  @P0 IMAD.WIDE R8, R13, 0x4, R8 ;  /* 0x000000040d080825 */ /* 0x002fc800078e0208 */
[----:B------:R-:W-:Y:S01]  /*0750*/  @P0 IMAD.WIDE R12, R3, 0x4, R10 ;  /* 0x00000004030c0825 */ /* 0x000fe200078e020a */
[----:B------:R-:W4:Y:S03]  /*0760*/  @P0 LDG.E R17, desc[UR6][R8.64] ;  /* 0x0000000608110981 */ /* 0x000f26000c1e1900 */
[----:B--2---:R-:W-:Y:S01]  /*0770*/  @!P1 IMAD.WIDE R6, R15, 0x4, R6 ;  /* 0x000000040f069825 */ /* 0x004fe200078e0206 */
[----:B------:R-:W2:Y:S04]  /*0780*/  @P0 LDG.E R21, desc[UR6][R8.64+0x4] ;  /* 0x0000040608150981 */ /* 0x000ea8000c1e1900 */
[----:B------:R-:W2:Y:S01]  /*0790*/  @P0 LDG.E R12, desc[UR6][R12.64] ;  /* 0x000000060c0c0981 */ /* 0x000ea2000c1e1900 */
[----:B---3--:R-:W-:-:S03]  /*07a0*/  @!P1 IMAD.WIDE R4, R19, 0x4, R4 ;  /* 0x0000000413049825 */ /* 0x008fc600078e0204 */
[----:B------:R-:W3:Y:S04]  /*07b0*/  @!P1 LDG.E R7, desc[UR6][R6.64] ;  /* 0x0000000606079981 */ /* 0x000ee8000c1e1900 */
[----:B------:R-:W3:Y:S01]  /*07c0*/  @!P1 LDG.E R4, desc[UR6][R4.64] ;  /* 0x0000000604049981 */ /* 0x000ee2000c1e1900 */
[----:B----4-:R-:W-:-:S04]  /*07d0*/  @P0 FFMA R2, R17, R2, R26 ;  /* 0x0000000211020223 */ /* 0x010fc8000000001a */
[----:B--2---:R-:W-:-:S04]  /*07e0*/  @P0 FFMA R26, R21, R12, R2 ;  /* 0x0000000c151a0223 */ /* 0x004fc80000000002 */
[----:B---3--:R-:W-:-:S07]  /*07f0*/  @!P1 FFMA R26, R7, R4, R26 ;  /* 0x00000004071a9223 */ /* 0x008fce000000001a */
.L_x_8:
        /* <DEDUP_REMOVED lines=10> */
.L_x_12:
        /* <DEDUP_REMOVED lines=14> */
.L_x_15:


//--------------------- .nv.shared._Z12sgemm_sharediiifPKfS0_fPf --------------------------
	.section	.nv.shared._Z12sgemm_sharediiifPKfS0_fPf,"aw",@nobits
	.sectionflags	@""
	.align	4
.nv.shared._Z12sgemm_sharediiifPKfS0_fPf:
	.zero		9216


//--------------------- .nv.shared.reserved.0     --------------------------
	.section	.nv.shared.reserved.0,"aw",@nobits
	.weak		__nv_reservedSMEM_offset_0_alias
	.size		__nv_reservedSMEM_offset_0_alias, 0, 64
	.other		__nv_reservedSMEM_offset_0_alias,@"STO_CUDA_RESERVED_SHARED STV_DEFAULT"
__nv_reservedSMEM_offset_0_alias:
	.zero		0
	.zero		64


//--------------------- .nv.constant0._Z12sgemm_sharediiifPKfS0_fPf --------------------------
	.section	.nv.constant0._Z12sgemm_sharediiifPKfS0_fPf,"a",@progbits
	.sectionflags	@""
	.align	4
.nv.constant0._Z12sgemm_sharediiifPKfS0_fPf:
	.zero		944


//--------------------- .nv.constant0._Z14sgemm_coalesceiiifPKfS0_fPf --------------------------
	.section	.nv.constant0._Z14sgemm_coalesceiiifPKfS0_fPf,"a",@progbits
	.sectionflags	@""
	.align	4
.nv.constant0._Z14sgemm_coalesceiiifPKfS0_fPf:
	.zero		944


//--------------------- .nv.constant0._Z11sgemm_naiveiiifPKfS0_fPf --------------------------
	.section	.nv.constant0._Z11sgemm_naiveiiifPKfS0_fPf,"a",@progbits
	.sectionflags	@""
	.align	4
.nv.constant0._Z11sgemm_naiveiiifPKfS0_fPf:
	.zero		944


//--------------------- SYMBOLS --------------------------

	.type		.nv.reservedSmem.offset0,@object
	.size		.nv.reservedSmem.offset0,0x4
	.type		.nv.reservedSmem.cap,@object
	.size		.nv.reservedSmem.cap,0x4
